//
// Generated by NVIDIA NVVM Compiler
//
// Compiler Build ID: CL-36424714
// Cuda compilation tools, release 13.0, V13.0.88
// Based on NVVM 20.0.0
//

.version 9.0
.target sm_100
.address_size 64

	// .globl	_Z20gaussian_blur_kernelPKhPhPKfiiii
.extern .shared .align 16 .b8 sharedMem[];

.visible .entry _Z20gaussian_blur_kernelPKhPhPKfiiii(
	.param .u64 .ptr .align 1 _Z20gaussian_blur_kernelPKhPhPKfiiii_param_0,
	.param .u64 .ptr .align 1 _Z20gaussian_blur_kernelPKhPhPKfiiii_param_1,
	.param .u64 .ptr .align 1 _Z20gaussian_blur_kernelPKhPhPKfiiii_param_2,
	.param .u32 _Z20gaussian_blur_kernelPKhPhPKfiiii_param_3,
	.param .u32 _Z20gaussian_blur_kernelPKhPhPKfiiii_param_4,
	.param .u32 _Z20gaussian_blur_kernelPKhPhPKfiiii_param_5,
	.param .u32 _Z20gaussian_blur_kernelPKhPhPKfiiii_param_6
)
{
	.reg .pred 	%p<126>;
	.reg .b16 	%rs<136>;
	.reg .b32 	%r<253>;
	.reg .b32 	%f<96>;
	.reg .b64 	%rd<42>;

	ld.param.u64 	%rd8, [_Z20gaussian_blur_kernelPKhPhPKfiiii_param_0];
	ld.param.u64 	%rd9, [_Z20gaussian_blur_kernelPKhPhPKfiiii_param_1];
	ld.param.u64 	%rd10, [_Z20gaussian_blur_kernelPKhPhPKfiiii_param_2];
	ld.param.u32 	%r96, [_Z20gaussian_blur_kernelPKhPhPKfiiii_param_3];
	ld.param.u32 	%r100, [_Z20gaussian_blur_kernelPKhPhPKfiiii_param_4];
	ld.param.u32 	%r98, [_Z20gaussian_blur_kernelPKhPhPKfiiii_param_5];
	ld.param.u32 	%r99, [_Z20gaussian_blur_kernelPKhPhPKfiiii_param_6];
	cvta.to.global.u64 	%rd1, %rd8;
	cvta.to.global.u64 	%rd2, %rd9;
	cvta.to.global.u64 	%rd3, %rd10;
	shr.u32 	%r101, %r99, 31;
	add.s32 	%r102, %r99, %r101;
	shr.s32 	%r1, %r102, 1;
	mov.u32 	%r2, %tid.x;
	mov.u32 	%r103, %tid.y;
	mov.u32 	%r104, %ctaid.x;
	mov.u32 	%r105, %ntid.x;
	mad.lo.s32 	%r3, %r104, %r105, %r2;
	mov.u32 	%r106, %ctaid.y;
	mov.u32 	%r4, %ntid.y;
	mad.lo.s32 	%r107, %r106, %r4, %r103;
	and.b32  	%r6, %r102, -2;
	add.s32 	%r7, %r6, %r105;
	add.s32 	%r8, %r1, %r103;
	add.s32 	%r9, %r1, %r2;
	mad.lo.s32 	%r10, %r7, %r8, %r9;
	setp.lt.s32 	%p3, %r3, %r96;
	setp.lt.s32 	%p4, %r107, %r100;
	and.pred  	%p5, %p3, %p4;
	setp.gt.s32 	%p6, %r98, 0;
	and.pred  	%p1, %p5, %p6;
	not.pred 	%p7, %p1;
	@%p7 bra 	$L__BB0_13;
	mad.lo.s32 	%r109, %r96, %r107, %r3;
	mul.lo.s32 	%r11, %r109, %r98;
	mul.lo.s32 	%r12, %r10, %r98;
	add.s32 	%r110, %r98, -1;
	and.b32  	%r13, %r98, 15;
	setp.lt.u32 	%p8, %r110, 15;
	mov.b32 	%r232, 0;
	@%p8 bra 	$L__BB0_4;
	and.b32  	%r232, %r98, 2147483632;
	mov.b32 	%r230, 0;
$L__BB0_3:
	.pragma "nounroll";
	add.s32 	%r112, %r230, %r11;
	cvt.s64.s32 	%rd11, %r112;
	add.s64 	%rd12, %rd1, %rd11;
	ld.global.nc.u8 	%rs1, [%rd12];
	cvt.u16.u8 	%rs2, %rs1;
	add.s32 	%r113, %r230, %r12;
	mov.u32 	%r114, sharedMem;
	add.s32 	%r115, %r114, %r113;
	st.shared.u8 	[%r115], %rs2;
	ld.global.nc.u8 	%rs3, [%rd12+1];
	cvt.u16.u8 	%rs4, %rs3;
	st.shared.u8 	[%r115+1], %rs4;
	ld.global.nc.u8 	%rs5, [%rd12+2];
	cvt.u16.u8 	%rs6, %rs5;
	st.shared.u8 	[%r115+2], %rs6;
	ld.global.nc.u8 	%rs7, [%rd12+3];
	cvt.u16.u8 	%rs8, %rs7;
	st.shared.u8 	[%r115+3], %rs8;
	ld.global.nc.u8 	%rs9, [%rd12+4];
	cvt.u16.u8 	%rs10, %rs9;
	st.shared.u8 	[%r115+4], %rs10;
	ld.global.nc.u8 	%rs11, [%rd12+5];
	cvt.u16.u8 	%rs12, %rs11;
	st.shared.u8 	[%r115+5], %rs12;
	ld.global.nc.u8 	%rs13, [%rd12+6];
	cvt.u16.u8 	%rs14, %rs13;
	st.shared.u8 	[%r115+6], %rs14;
	ld.global.nc.u8 	%rs15, [%rd12+7];
	cvt.u16.u8 	%rs16, %rs15;
	st.shared.u8 	[%r115+7], %rs16;
	ld.global.nc.u8 	%rs17, [%rd12+8];
	cvt.u16.u8 	%rs18, %rs17;
	st.shared.u8 	[%r115+8], %rs18;
	ld.global.nc.u8 	%rs19, [%rd12+9];
	cvt.u16.u8 	%rs20, %rs19;
	st.shared.u8 	[%r115+9], %rs20;
	ld.global.nc.u8 	%rs21, [%rd12+10];
	cvt.u16.u8 	%rs22, %rs21;
	st.shared.u8 	[%r115+10], %rs22;
	ld.global.nc.u8 	%rs23, [%rd12+11];
	cvt.u16.u8 	%rs24, %rs23;
	st.shared.u8 	[%r115+11], %rs24;
	ld.global.nc.u8 	%rs25, [%rd12+12];
	cvt.u16.u8 	%rs26, %rs25;
	st.shared.u8 	[%r115+12], %rs26;
	ld.global.nc.u8 	%rs27, [%rd12+13];
	cvt.u16.u8 	%rs28, %rs27;
	st.shared.u8 	[%r115+13], %rs28;
	ld.global.nc.u8 	%rs29, [%rd12+14];
	cvt.u16.u8 	%rs30, %rs29;
	st.shared.u8 	[%r115+14], %rs30;
	ld.global.nc.u8 	%rs31, [%rd12+15];
	cvt.u16.u8 	%rs32, %rs31;
	st.shared.u8 	[%r115+15], %rs32;
	add.s32 	%r230, %r230, 16;
	setp.ne.s32 	%p9, %r230, %r232;
	@%p9 bra 	$L__BB0_3;
$L__BB0_4:
	setp.eq.s32 	%p10, %r13, 0;
	@%p10 bra 	$L__BB0_13;
	and.b32  	%r18, %r98, 7;
	setp.lt.u32 	%p11, %r13, 8;
	@%p11 bra 	$L__BB0_7;
	add.s32 	%r116, %r232, %r11;
	cvt.s64.s32 	%rd13, %r116;
	add.s64 	%rd14, %rd1, %rd13;
	ld.global.nc.u8 	%rs33, [%rd14];
	cvt.u16.u8 	%rs34, %rs33;
	add.s32 	%r117, %r232, %r12;
	mov.u32 	%r118, sharedMem;
	add.s32 	%r119, %r118, %r117;
	st.shared.u8 	[%r119], %rs34;
	ld.global.nc.u8 	%rs35, [%rd14+1];
	cvt.u16.u8 	%rs36, %rs35;
	st.shared.u8 	[%r119+1], %rs36;
	ld.global.nc.u8 	%rs37, [%rd14+2];
	cvt.u16.u8 	%rs38, %rs37;
	st.shared.u8 	[%r119+2], %rs38;
	ld.global.nc.u8 	%rs39, [%rd14+3];
	cvt.u16.u8 	%rs40, %rs39;
	st.shared.u8 	[%r119+3], %rs40;
	ld.global.nc.u8 	%rs41, [%rd14+4];
	cvt.u16.u8 	%rs42, %rs41;
	st.shared.u8 	[%r119+4], %rs42;
	ld.global.nc.u8 	%rs43, [%rd14+5];
	cvt.u16.u8 	%rs44, %rs43;
	st.shared.u8 	[%r119+5], %rs44;
	ld.global.nc.u8 	%rs45, [%rd14+6];
	cvt.u16.u8 	%rs46, %rs45;
	st.shared.u8 	[%r119+6], %rs46;
	ld.global.nc.u8 	%rs47, [%rd14+7];
	cvt.u16.u8 	%rs48, %rs47;
	st.shared.u8 	[%r119+7], %rs48;
	add.s32 	%r232, %r232, 8;
$L__BB0_7:
	setp.eq.s32 	%p12, %r18, 0;
	@%p12 bra 	$L__BB0_13;
	and.b32  	%r21, %r98, 3;
	setp.lt.u32 	%p13, %r18, 4;
	@%p13 bra 	$L__BB0_10;
	add.s32 	%r120, %r232, %r11;
	cvt.s64.s32 	%rd15, %r120;
	add.s64 	%rd16, %rd1, %rd15;
	ld.global.nc.u8 	%rs49, [%rd16];
	cvt.u16.u8 	%rs50, %rs49;
	add.s32 	%r121, %r232, %r12;
	mov.u32 	%r122, sharedMem;
	add.s32 	%r123, %r122, %r121;
	st.shared.u8 	[%r123], %rs50;
	ld.global.nc.u8 	%rs51, [%rd16+1];
	cvt.u16.u8 	%rs52, %rs51;
	st.shared.u8 	[%r123+1], %rs52;
	ld.global.nc.u8 	%rs53, [%rd16+2];
	cvt.u16.u8 	%rs54, %rs53;
	st.shared.u8 	[%r123+2], %rs54;
	ld.global.nc.u8 	%rs55, [%rd16+3];
	cvt.u16.u8 	%rs56, %rs55;
	st.shared.u8 	[%r123+3], %rs56;
	add.s32 	%r232, %r232, 4;
$L__BB0_10:
	setp.eq.s32 	%p14, %r21, 0;
	@%p14 bra 	$L__BB0_13;
	mov.b32 	%r235, 0;
	mov.u32 	%r127, sharedMem;
$L__BB0_12:
	.pragma "nounroll";
	add.s32 	%r125, %r232, %r11;
	cvt.s64.s32 	%rd17, %r125;
	add.s64 	%rd18, %rd1, %rd17;
	ld.global.nc.u8 	%rs57, [%rd18];
	cvt.u16.u8 	%rs58, %rs57;
	add.s32 	%r126, %r232, %r12;
	add.s32 	%r128, %r127, %r126;
	st.shared.u8 	[%r128], %rs58;
	add.s32 	%r232, %r232, 1;
	add.s32 	%r235, %r235, 1;
	setp.ne.s32 	%p15, %r235, %r21;
	@%p15 bra 	$L__BB0_12;
$L__BB0_13:
	setp.ge.s32 	%p16, %r2, %r1;
	@%p16 bra 	$L__BB0_27;
	setp.lt.s32 	%p17, %r98, 1;
	setp.ge.s32 	%p18, %r107, %r100;
	sub.s32 	%r28, %r3, %r1;
	setp.lt.s32 	%p19, %r28, 0;
	or.pred  	%p20, %p19, %p17;
	or.pred  	%p21, %p20, %p18;
	@%p21 bra 	$L__BB0_27;
	mad.lo.s32 	%r130, %r96, %r107, %r28;
	mul.lo.s32 	%r29, %r130, %r98;
	sub.s32 	%r131, %r10, %r1;
	mul.lo.s32 	%r30, %r131, %r98;
	add.s32 	%r132, %r98, -1;
	and.b32  	%r31, %r98, 15;
	setp.lt.u32 	%p22, %r132, 15;
	mov.b32 	%r238, 0;
	@%p22 bra 	$L__BB0_18;
	and.b32  	%r238, %r98, 2147483632;
	mov.b32 	%r236, 0;
$L__BB0_17:
	.pragma "nounroll";
	add.s32 	%r134, %r236, %r29;
	cvt.s64.s32 	%rd19, %r134;
	add.s64 	%rd20, %rd1, %rd19;
	ld.global.nc.u8 	%rs59, [%rd20];
	cvt.u16.u8 	%rs60, %rs59;
	add.s32 	%r135, %r236, %r30;
	mov.u32 	%r136, sharedMem;
	add.s32 	%r137, %r136, %r135;
	st.shared.u8 	[%r137], %rs60;
	ld.global.nc.u8 	%rs61, [%rd20+1];
	cvt.u16.u8 	%rs62, %rs61;
	st.shared.u8 	[%r137+1], %rs62;
	ld.global.nc.u8 	%rs63, [%rd20+2];
	cvt.u16.u8 	%rs64, %rs63;
	st.shared.u8 	[%r137+2], %rs64;
	ld.global.nc.u8 	%rs65, [%rd20+3];
	cvt.u16.u8 	%rs66, %rs65;
	st.shared.u8 	[%r137+3], %rs66;
	ld.global.nc.u8 	%rs67, [%rd20+4];
	cvt.u16.u8 	%rs68, %rs67;
	st.shared.u8 	[%r137+4], %rs68;
	ld.global.nc.u8 	%rs69, [%rd20+5];
	cvt.u16.u8 	%rs70, %rs69;
	st.shared.u8 	[%r137+5], %rs70;
	ld.global.nc.u8 	%rs71, [%rd20+6];
	cvt.u16.u8 	%rs72, %rs71;
	st.shared.u8 	[%r137+6], %rs72;
	ld.global.nc.u8 	%rs73, [%rd20+7];
	cvt.u16.u8 	%rs74, %rs73;
	st.shared.u8 	[%r137+7], %rs74;
	ld.global.nc.u8 	%rs75, [%rd20+8];
	cvt.u16.u8 	%rs76, %rs75;
	st.shared.u8 	[%r137+8], %rs76;
	ld.global.nc.u8 	%rs77, [%rd20+9];
	cvt.u16.u8 	%rs78, %rs77;
	st.shared.u8 	[%r137+9], %rs78;
	ld.global.nc.u8 	%rs79, [%rd20+10];
	cvt.u16.u8 	%rs80, %rs79;
	st.shared.u8 	[%r137+10], %rs80;
	ld.global.nc.u8 	%rs81, [%rd20+11];
	cvt.u16.u8 	%rs82, %rs81;
	st.shared.u8 	[%r137+11], %rs82;
	ld.global.nc.u8 	%rs83, [%rd20+12];
	cvt.u16.u8 	%rs84, %rs83;
	st.shared.u8 	[%r137+12], %rs84;
	ld.global.nc.u8 	%rs85, [%rd20+13];
	cvt.u16.u8 	%rs86, %rs85;
	st.shared.u8 	[%r137+13], %rs86;
	ld.global.nc.u8 	%rs87, [%rd20+14];
	cvt.u16.u8 	%rs88, %rs87;
	st.shared.u8 	[%r137+14], %rs88;
	ld.global.nc.u8 	%rs89, [%rd20+15];
	cvt.u16.u8 	%rs90, %rs89;
	st.shared.u8 	[%r137+15], %rs90;
	add.s32 	%r236, %r236, 16;
	setp.ne.s32 	%p23, %r236, %r238;
	@%p23 bra 	$L__BB0_17;
$L__BB0_18:
	setp.eq.s32 	%p24, %r31, 0;
	@%p24 bra 	$L__BB0_27;
	and.b32  	%r36, %r98, 7;
	setp.lt.u32 	%p25, %r31, 8;
	@%p25 bra 	$L__BB0_21;
	add.s32 	%r138, %r238, %r29;
	cvt.s64.s32 	%rd21, %r138;
	add.s64 	%rd22, %rd1, %rd21;
	ld.global.nc.u8 	%rs91, [%rd22];
	cvt.u16.u8 	%rs92, %rs91;
	add.s32 	%r139, %r238, %r30;
	mov.u32 	%r140, sharedMem;
	add.s32 	%r141, %r140, %r139;
	st.shared.u8 	[%r141], %rs92;
	ld.global.nc.u8 	%rs93, [%rd22+1];
	cvt.u16.u8 	%rs94, %rs93;
	st.shared.u8 	[%r141+1], %rs94;
	ld.global.nc.u8 	%rs95, [%rd22+2];
	cvt.u16.u8 	%rs96, %rs95;
	st.shared.u8 	[%r141+2], %rs96;
	ld.global.nc.u8 	%rs97, [%rd22+3];
	cvt.u16.u8 	%rs98, %rs97;
	st.shared.u8 	[%r141+3], %rs98;
	ld.global.nc.u8 	%rs99, [%rd22+4];
	cvt.u16.u8 	%rs100, %rs99;
	st.shared.u8 	[%r141+4], %rs100;
	ld.global.nc.u8 	%rs101, [%rd22+5];
	cvt.u16.u8 	%rs102, %rs101;
	st.shared.u8 	[%r141+5], %rs102;
	ld.global.nc.u8 	%rs103, [%rd22+6];
	cvt.u16.u8 	%rs104, %rs103;
	st.shared.u8 	[%r141+6], %rs104;
	ld.global.nc.u8 	%rs105, [%rd22+7];
	cvt.u16.u8 	%rs106, %rs105;
	st.shared.u8 	[%r141+7], %rs106;
	add.s32 	%r238, %r238, 8;
$L__BB0_21:
	setp.eq.s32 	%p26, %r36, 0;
	@%p26 bra 	$L__BB0_27;
	and.b32  	%r39, %r98, 3;
	setp.lt.u32 	%p27, %r36, 4;
	@%p27 bra 	$L__BB0_24;
	add.s32 	%r142, %r238, %r29;
	cvt.s64.s32 	%rd23, %r142;
	add.s64 	%rd24, %rd1, %rd23;
	ld.global.nc.u8 	%rs107, [%rd24];
	cvt.u16.u8 	%rs108, %rs107;
	add.s32 	%r143, %r238, %r30;
	mov.u32 	%r144, sharedMem;
	add.s32 	%r145, %r144, %r143;
	st.shared.u8 	[%r145], %rs108;
	ld.global.nc.u8 	%rs109, [%rd24+1];
	cvt.u16.u8 	%rs110, %rs109;
	st.shared.u8 	[%r145+1], %rs110;
	ld.global.nc.u8 	%rs111, [%rd24+2];
	cvt.u16.u8 	%rs112, %rs111;
	st.shared.u8 	[%r145+2], %rs112;
	ld.global.nc.u8 	%rs113, [%rd24+3];
	cvt.u16.u8 	%rs114, %rs113;
	st.shared.u8 	[%r145+3], %rs114;
	add.s32 	%r238, %r238, 4;
$L__BB0_24:
	setp.eq.s32 	%p28, %r39, 0;
	@%p28 bra 	$L__BB0_27;
	mov.b32 	%r241, 0;
	mov.u32 	%r149, sharedMem;
$L__BB0_26:
	.pragma "nounroll";
	add.s32 	%r147, %r238, %r29;
	cvt.s64.s32 	%rd25, %r147;
	add.s64 	%rd26, %rd1, %rd25;
	ld.global.nc.u8 	%rs115, [%rd26];
	cvt.u16.u8 	%rs116, %rs115;
	add.s32 	%r148, %r238, %r30;
	add.s32 	%r150, %r149, %r148;
	st.shared.u8 	[%r150], %rs116;
	add.s32 	%r238, %r238, 1;
	add.s32 	%r241, %r241, 1;
	setp.ne.s32 	%p29, %r241, %r39;
	@%p29 bra 	$L__BB0_26;
$L__BB0_27:
	bar.sync 	0;
	@%p7 bra 	$L__BB0_84;
	neg.s32 	%r46, %r1;
	setp.gt.s32 	%p31, %r99, -2;
	add.s32 	%r47, %r6, %r4;
	mad.lo.s32 	%r151, %r96, %r107, %r3;
	mul.lo.s32 	%r48, %r151, %r98;
	@%p31 bra 	$L__BB0_40;
	add.s32 	%r225, %r98, -1;
	and.b32  	%r49, %r98, 7;
	setp.lt.u32 	%p118, %r225, 7;
	mov.b32 	%r245, 0;
	@%p118 bra 	$L__BB0_32;
	and.b32  	%r245, %r98, 2147483640;
	neg.s32 	%r243, %r245;
	add.s64 	%rd4, %rd2, 3;
	mov.u32 	%r242, %r48;
$L__BB0_31:
	.pragma "nounroll";
	cvt.s64.s32 	%rd34, %r242;
	add.s64 	%rd35, %rd4, %rd34;
	mov.b16 	%rs132, 0;
	st.global.u8 	[%rd35+-3], %rs132;
	st.global.u8 	[%rd35+-2], %rs132;
	st.global.u8 	[%rd35+-1], %rs132;
	st.global.u8 	[%rd35], %rs132;
	st.global.u8 	[%rd35+1], %rs132;
	st.global.u8 	[%rd35+2], %rs132;
	st.global.u8 	[%rd35+3], %rs132;
	st.global.u8 	[%rd35+4], %rs132;
	add.s32 	%r243, %r243, 8;
	add.s32 	%r242, %r242, 8;
	setp.ne.s32 	%p119, %r243, 0;
	@%p119 bra 	$L__BB0_31;
$L__BB0_32:
	setp.eq.s32 	%p120, %r49, 0;
	@%p120 bra 	$L__BB0_84;
	and.b32  	%r57, %r98, 3;
	setp.lt.u32 	%p121, %r49, 4;
	@%p121 bra 	$L__BB0_35;
	add.s32 	%r226, %r245, %r48;
	cvt.s64.s32 	%rd36, %r226;
	add.s64 	%rd37, %rd2, %rd36;
	mov.b16 	%rs133, 0;
	st.global.u8 	[%rd37], %rs133;
	st.global.u8 	[%rd37+1], %rs133;
	st.global.u8 	[%rd37+2], %rs133;
	st.global.u8 	[%rd37+3], %rs133;
	add.s32 	%r245, %r245, 4;
$L__BB0_35:
	setp.eq.s32 	%p122, %r57, 0;
	@%p122 bra 	$L__BB0_84;
	setp.eq.s32 	%p123, %r57, 1;
	@%p123 bra 	$L__BB0_38;
	add.s32 	%r227, %r245, %r48;
	cvt.s64.s32 	%rd38, %r227;
	add.s64 	%rd39, %rd2, %rd38;
	mov.b16 	%rs134, 0;
	st.global.u8 	[%rd39], %rs134;
	st.global.u8 	[%rd39+1], %rs134;
	add.s32 	%r245, %r245, 2;
$L__BB0_38:
	and.b32  	%r228, %r98, 1;
	setp.eq.b32 	%p124, %r228, 1;
	not.pred 	%p125, %p124;
	@%p125 bra 	$L__BB0_84;
	add.s32 	%r229, %r245, %r48;
	cvt.s64.s32 	%rd40, %r229;
	add.s64 	%rd41, %rd2, %rd40;
	mov.b16 	%rs135, 0;
	st.global.u8 	[%rd41], %rs135;
	bra.uni 	$L__BB0_84;
$L__BB0_40:
	abs.s32 	%r62, %r1;
	add.s32 	%r63, %r1, %r62;
	add.s32 	%r153, %r63, 1;
	and.b32  	%r64, %r153, 7;
	and.b32  	%r65, %r153, 3;
	and.b32  	%r66, %r153, -8;
	and.b32  	%r67, %r63, 1;
	mov.b32 	%r247, 0;
$L__BB0_41:
	mov.f32 	%f75, 0f00000000;
	mov.u32 	%r248, %r46;
$L__BB0_42:
	mov.u32 	%r69, %r248;
	setp.lt.u32 	%p32, %r63, 7;
	add.s32 	%r154, %r69, %r8;
	setp.gt.s32 	%p33, %r154, -1;
	setp.lt.u32 	%p34, %r154, %r47;
	and.pred  	%p2, %p33, %p34;
	mul.lo.s32 	%r70, %r154, %r7;
	add.s32 	%r155, %r69, %r1;
	mad.lo.s32 	%r71, %r155, %r99, %r1;
	mov.u32 	%r250, %r46;
	@%p32 bra 	$L__BB0_61;
	not.pred 	%p36, %p2;
	mov.u32 	%r250, %r46;
$L__BB0_44:
	.pragma "nounroll";
	add.s32 	%r73, %r250, %r9;
	setp.lt.s32 	%p35, %r73, 0;
	or.pred  	%p37, %p36, %p35;
	setp.ge.u32 	%p38, %r73, %r7;
	add.s32 	%r156, %r71, %r250;
	mul.wide.s32 	%rd27, %r156, 4;
	add.s64 	%rd5, %rd3, %rd27;
	or.pred  	%p39, %p37, %p38;
	@%p39 bra 	$L__BB0_46;
	add.s32 	%r157, %r73, %r70;
	mad.lo.s32 	%r158, %r157, %r98, %r247;
	mov.u32 	%r159, sharedMem;
	add.s32 	%r160, %r159, %r158;
	ld.shared.u8 	%rs117, [%r160];
	cvt.rn.f32.u16 	%f41, %rs117;
	ld.global.nc.f32 	%f42, [%rd5];
	fma.rn.f32 	%f75, %f42, %f41, %f75;
$L__BB0_46:
	add.s32 	%r74, %r73, 1;
	setp.lt.s32 	%p40, %r74, 0;
	or.pred  	%p42, %p36, %p40;
	setp.ge.u32 	%p43, %r74, %r7;
	or.pred  	%p44, %p42, %p43;
	@%p44 bra 	$L__BB0_48;
	add.s32 	%r161, %r74, %r70;
	mad.lo.s32 	%r162, %r161, %r98, %r247;
	mov.u32 	%r163, sharedMem;
	add.s32 	%r164, %r163, %r162;
	ld.shared.u8 	%rs118, [%r164];
	cvt.rn.f32.u16 	%f43, %rs118;
	ld.global.nc.f32 	%f44, [%rd5+4];
	fma.rn.f32 	%f75, %f44, %f43, %f75;
$L__BB0_48:
	add.s32 	%r75, %r73, 2;
	setp.lt.s32 	%p45, %r75, 0;
	or.pred  	%p47, %p36, %p45;
	setp.ge.u32 	%p48, %r75, %r7;
	or.pred  	%p49, %p47, %p48;
	@%p49 bra 	$L__BB0_50;
	add.s32 	%r165, %r75, %r70;
	mad.lo.s32 	%r166, %r165, %r98, %r247;
	mov.u32 	%r167, sharedMem;
	add.s32 	%r168, %r167, %r166;
	ld.shared.u8 	%rs119, [%r168];
	cvt.rn.f32.u16 	%f45, %rs119;
	ld.global.nc.f32 	%f46, [%rd5+8];
	fma.rn.f32 	%f75, %f46, %f45, %f75;
$L__BB0_50:
	add.s32 	%r76, %r73, 3;
	setp.lt.s32 	%p50, %r76, 0;
	or.pred  	%p52, %p36, %p50;
	setp.ge.u32 	%p53, %r76, %r7;
	or.pred  	%p54, %p52, %p53;
	@%p54 bra 	$L__BB0_52;
	add.s32 	%r169, %r76, %r70;
	mad.lo.s32 	%r170, %r169, %r98, %r247;
	mov.u32 	%r171, sharedMem;
	add.s32 	%r172, %r171, %r170;
	ld.shared.u8 	%rs120, [%r172];
	cvt.rn.f32.u16 	%f47, %rs120;
	ld.global.nc.f32 	%f48, [%rd5+12];
	fma.rn.f32 	%f75, %f48, %f47, %f75;
$L__BB0_52:
	add.s32 	%r77, %r73, 4;
	setp.lt.s32 	%p55, %r77, 0;
	or.pred  	%p57, %p36, %p55;
	setp.ge.u32 	%p58, %r77, %r7;
	or.pred  	%p59, %p57, %p58;
	@%p59 bra 	$L__BB0_54;
	add.s32 	%r173, %r77, %r70;
	mad.lo.s32 	%r174, %r173, %r98, %r247;
	mov.u32 	%r175, sharedMem;
	add.s32 	%r176, %r175, %r174;
	ld.shared.u8 	%rs121, [%r176];
	cvt.rn.f32.u16 	%f49, %rs121;
	ld.global.nc.f32 	%f50, [%rd5+16];
	fma.rn.f32 	%f75, %f50, %f49, %f75;
$L__BB0_54:
	add.s32 	%r78, %r73, 5;
	setp.lt.s32 	%p60, %r78, 0;
	or.pred  	%p62, %p36, %p60;
	setp.ge.u32 	%p63, %r78, %r7;
	or.pred  	%p64, %p62, %p63;
	@%p64 bra 	$L__BB0_56;
	add.s32 	%r177, %r78, %r70;
	mad.lo.s32 	%r178, %r177, %r98, %r247;
	mov.u32 	%r179, sharedMem;
	add.s32 	%r180, %r179, %r178;
	ld.shared.u8 	%rs122, [%r180];
	cvt.rn.f32.u16 	%f51, %rs122;
	ld.global.nc.f32 	%f52, [%rd5+20];
	fma.rn.f32 	%f75, %f52, %f51, %f75;
$L__BB0_56:
	add.s32 	%r79, %r73, 6;
	setp.lt.s32 	%p65, %r79, 0;
	or.pred  	%p67, %p36, %p65;
	setp.ge.u32 	%p68, %r79, %r7;
	or.pred  	%p69, %p67, %p68;
	@%p69 bra 	$L__BB0_58;
	add.s32 	%r181, %r79, %r70;
	mad.lo.s32 	%r182, %r181, %r98, %r247;
	mov.u32 	%r183, sharedMem;
	add.s32 	%r184, %r183, %r182;
	ld.shared.u8 	%rs123, [%r184];
	cvt.rn.f32.u16 	%f53, %rs123;
	ld.global.nc.f32 	%f54, [%rd5+24];
	fma.rn.f32 	%f75, %f54, %f53, %f75;
$L__BB0_58:
	add.s32 	%r80, %r73, 7;
	setp.lt.s32 	%p70, %r80, 0;
	or.pred  	%p72, %p36, %p70;
	setp.ge.u32 	%p73, %r80, %r7;
	or.pred  	%p74, %p72, %p73;
	@%p74 bra 	$L__BB0_60;
	add.s32 	%r185, %r80, %r70;
	mad.lo.s32 	%r186, %r185, %r98, %r247;
	mov.u32 	%r187, sharedMem;
	add.s32 	%r188, %r187, %r186;
	ld.shared.u8 	%rs124, [%r188];
	cvt.rn.f32.u16 	%f55, %rs124;
	ld.global.nc.f32 	%f56, [%rd5+28];
	fma.rn.f32 	%f75, %f56, %f55, %f75;
$L__BB0_60:
	add.s32 	%r250, %r250, 8;
	add.s32 	%r189, %r250, %r1;
	setp.ne.s32 	%p75, %r189, %r66;
	@%p75 bra 	$L__BB0_44;
$L__BB0_61:
	setp.eq.s32 	%p76, %r64, 0;
	@%p76 bra 	$L__BB0_82;
	add.s32 	%r190, %r64, -1;
	setp.lt.u32 	%p77, %r190, 3;
	@%p77 bra 	$L__BB0_72;
	add.s32 	%r83, %r250, %r9;
	setp.lt.s32 	%p78, %r83, 0;
	not.pred 	%p79, %p2;
	or.pred  	%p80, %p79, %p78;
	setp.ge.u32 	%p81, %r83, %r7;
	add.s32 	%r191, %r71, %r250;
	mul.wide.s32 	%rd28, %r191, 4;
	add.s64 	%rd6, %rd3, %rd28;
	or.pred  	%p82, %p80, %p81;
	@%p82 bra 	$L__BB0_65;
	add.s32 	%r192, %r83, %r70;
	mad.lo.s32 	%r193, %r192, %r98, %r247;
	mov.u32 	%r194, sharedMem;
	add.s32 	%r195, %r194, %r193;
	ld.shared.u8 	%rs125, [%r195];
	cvt.rn.f32.u16 	%f58, %rs125;
	ld.global.nc.f32 	%f59, [%rd6];
	fma.rn.f32 	%f75, %f59, %f58, %f75;
$L__BB0_65:
	add.s32 	%r84, %r83, 1;
	setp.lt.s32 	%p83, %r84, 0;
	or.pred  	%p85, %p79, %p83;
	setp.ge.u32 	%p86, %r84, %r7;
	or.pred  	%p87, %p85, %p86;
	@%p87 bra 	$L__BB0_67;
	add.s32 	%r196, %r84, %r70;
	mad.lo.s32 	%r197, %r196, %r98, %r247;
	mov.u32 	%r198, sharedMem;
	add.s32 	%r199, %r198, %r197;
	ld.shared.u8 	%rs126, [%r199];
	cvt.rn.f32.u16 	%f60, %rs126;
	ld.global.nc.f32 	%f61, [%rd6+4];
	fma.rn.f32 	%f75, %f61, %f60, %f75;
$L__BB0_67:
	add.s32 	%r85, %r83, 2;
	setp.lt.s32 	%p88, %r85, 0;
	or.pred  	%p90, %p79, %p88;
	setp.ge.u32 	%p91, %r85, %r7;
	or.pred  	%p92, %p90, %p91;
	@%p92 bra 	$L__BB0_69;
	add.s32 	%r200, %r85, %r70;
	mad.lo.s32 	%r201, %r200, %r98, %r247;
	mov.u32 	%r202, sharedMem;
	add.s32 	%r203, %r202, %r201;
	ld.shared.u8 	%rs127, [%r203];
	cvt.rn.f32.u16 	%f62, %rs127;
	ld.global.nc.f32 	%f63, [%rd6+8];
	fma.rn.f32 	%f75, %f63, %f62, %f75;
$L__BB0_69:
	add.s32 	%r86, %r83, 3;
	setp.lt.s32 	%p93, %r86, 0;
	or.pred  	%p95, %p79, %p93;
	setp.ge.u32 	%p96, %r86, %r7;
	or.pred  	%p97, %p95, %p96;
	@%p97 bra 	$L__BB0_71;
	add.s32 	%r204, %r86, %r70;
	mad.lo.s32 	%r205, %r204, %r98, %r247;
	mov.u32 	%r206, sharedMem;
	add.s32 	%r207, %r206, %r205;
	ld.shared.u8 	%rs128, [%r207];
	cvt.rn.f32.u16 	%f64, %rs128;
	ld.global.nc.f32 	%f65, [%rd6+12];
	fma.rn.f32 	%f75, %f65, %f64, %f75;
$L__BB0_71:
	add.s32 	%r250, %r250, 4;
$L__BB0_72:
	setp.eq.s32 	%p98, %r65, 0;
	@%p98 bra 	$L__BB0_82;
	setp.eq.s32 	%p99, %r65, 1;
	@%p99 bra 	$L__BB0_79;
	add.s32 	%r89, %r250, %r9;
	setp.lt.s32 	%p100, %r89, 0;
	not.pred 	%p101, %p2;
	or.pred  	%p102, %p101, %p100;
	setp.ge.u32 	%p103, %r89, %r7;
	add.s32 	%r208, %r71, %r250;
	mul.wide.s32 	%rd29, %r208, 4;
	add.s64 	%rd7, %rd3, %rd29;
	or.pred  	%p104, %p102, %p103;
	@%p104 bra 	$L__BB0_76;
	add.s32 	%r209, %r89, %r70;
	mad.lo.s32 	%r210, %r209, %r98, %r247;
	mov.u32 	%r211, sharedMem;
	add.s32 	%r212, %r211, %r210;
	ld.shared.u8 	%rs129, [%r212];
	cvt.rn.f32.u16 	%f67, %rs129;
	ld.global.nc.f32 	%f68, [%rd7];
	fma.rn.f32 	%f75, %f68, %f67, %f75;
$L__BB0_76:
	add.s32 	%r90, %r89, 1;
	setp.lt.s32 	%p105, %r90, 0;
	or.pred  	%p107, %p101, %p105;
	setp.ge.u32 	%p108, %r90, %r7;
	or.pred  	%p109, %p107, %p108;
	@%p109 bra 	$L__BB0_78;
	add.s32 	%r213, %r90, %r70;
	mad.lo.s32 	%r214, %r213, %r98, %r247;
	mov.u32 	%r215, sharedMem;
	add.s32 	%r216, %r215, %r214;
	ld.shared.u8 	%rs130, [%r216];
	cvt.rn.f32.u16 	%f69, %rs130;
	ld.global.nc.f32 	%f70, [%rd7+4];
	fma.rn.f32 	%f75, %f70, %f69, %f75;
$L__BB0_78:
	add.s32 	%r250, %r250, 2;
$L__BB0_79:
	setp.ne.s32 	%p110, %r67, 0;
	@%p110 bra 	$L__BB0_82;
	add.s32 	%r93, %r250, %r9;
	setp.lt.s32 	%p111, %r93, 0;
	not.pred 	%p112, %p2;
	or.pred  	%p113, %p112, %p111;
	setp.ge.u32 	%p114, %r93, %r7;
	or.pred  	%p115, %p113, %p114;
	@%p115 bra 	$L__BB0_82;
	add.s32 	%r217, %r93, %r70;
	mad.lo.s32 	%r218, %r217, %r98, %r247;
	mov.u32 	%r219, sharedMem;
	add.s32 	%r220, %r219, %r218;
	ld.shared.u8 	%rs131, [%r220];
	cvt.rn.f32.u16 	%f71, %rs131;
	add.s32 	%r221, %r71, %r250;
	mul.wide.s32 	%rd30, %r221, 4;
	add.s64 	%rd31, %rd3, %rd30;
	ld.global.nc.f32 	%f72, [%rd31];
	fma.rn.f32 	%f75, %f72, %f71, %f75;
$L__BB0_82:
	add.s32 	%r248, %r69, 1;
	setp.ne.s32 	%p116, %r69, %r62;
	@%p116 bra 	$L__BB0_42;
	cvt.rzi.u32.f32 	%r222, %f75;
	add.s32 	%r223, %r247, %r48;
	cvt.s64.s32 	%rd32, %r223;
	add.s64 	%rd33, %rd2, %rd32;
	st.global.u8 	[%rd33], %r222;
	add.s32 	%r247, %r247, 1;
	setp.ne.s32 	%p117, %r247, %r98;
	@%p117 bra 	$L__BB0_41;
$L__BB0_84:
	ret;

}
	// .globl	_Z17sobel_edge_kernelPKhPhii
.visible .entry _Z17sobel_edge_kernelPKhPhii(
	.param .u64 .ptr .align 1 _Z17sobel_edge_kernelPKhPhii_param_0,
	.param .u64 .ptr .align 1 _Z17sobel_edge_kernelPKhPhii_param_1,
	.param .u32 _Z17sobel_edge_kernelPKhPhii_param_2,
	.param .u32 _Z17sobel_edge_kernelPKhPhii_param_3
)
{
	.reg .pred 	%p<11>;
	.reg .b16 	%rs<18>;
	.reg .b32 	%r<23>;
	.reg .b32 	%f<27>;
	.reg .b64 	%rd<14>;

	ld.param.u64 	%rd2, [_Z17sobel_edge_kernelPKhPhii_param_0];
	ld.param.u64 	%rd3, [_Z17sobel_edge_kernelPKhPhii_param_1];
	ld.param.u32 	%r5, [_Z17sobel_edge_kernelPKhPhii_param_2];
	ld.param.u32 	%r6, [_Z17sobel_edge_kernelPKhPhii_param_3];
	cvta.to.global.u64 	%rd1, %rd3;
	mov.u32 	%r7, %ctaid.x;
	mov.u32 	%r8, %ntid.x;
	mov.u32 	%r9, %tid.x;
	mad.lo.s32 	%r10, %r7, %r8, %r9;
	mov.u32 	%r11, %ctaid.y;
	mov.u32 	%r12, %ntid.y;
	mov.u32 	%r13, %tid.y;
	mad.lo.s32 	%r14, %r11, %r12, %r13;
	setp.gt.s32 	%p1, %r10, 0;
	add.s32 	%r15, %r5, -1;
	setp.lt.s32 	%p2, %r10, %r15;
	and.pred  	%p3, %p1, %p2;
	setp.ne.s32 	%p4, %r14, 0;
	and.pred  	%p5, %p4, %p3;
	add.s32 	%r16, %r6, -1;
	setp.lt.s32 	%p6, %r14, %r16;
	and.pred  	%p7, %p5, %p6;
	@%p7 bra 	$L__BB1_3;
	setp.ge.s32 	%p8, %r10, %r5;
	setp.ge.s32 	%p9, %r14, %r6;
	or.pred  	%p10, %p8, %p9;
	@%p10 bra 	$L__BB1_4;
	mad.lo.s32 	%r22, %r5, %r14, %r10;
	cvt.s64.s32 	%rd12, %r22;
	add.s64 	%rd13, %rd1, %rd12;
	mov.b16 	%rs17, 0;
	st.global.u8 	[%rd13], %rs17;
	bra.uni 	$L__BB1_4;
$L__BB1_3:
	cvta.to.global.u64 	%rd4, %rd2;
	add.s32 	%r17, %r14, -1;
	mad.lo.s32 	%r18, %r17, %r5, %r10;
	add.s32 	%r19, %r18, -1;
	cvt.s64.s32 	%rd5, %r19;
	add.s64 	%rd6, %rd4, %rd5;
	ld.global.nc.u8 	%rs1, [%rd6];
	cvt.u16.u8 	%rs2, %rs1;
	cvt.rn.f32.u16 	%f1, %rs2;
	mov.f32 	%f2, 0f00000000;
	sub.f32 	%f3, %f2, %f1;
	ld.global.nc.u8 	%rs3, [%rd6+1];
	cvt.u16.u8 	%rs4, %rs3;
	cvt.rn.f32.u16 	%f4, %rs4;
	add.f32 	%f5, %f4, %f4;
	sub.f32 	%f6, %f3, %f5;
	ld.global.nc.u8 	%rs5, [%rd6+2];
	cvt.u16.u8 	%rs6, %rs5;
	cvt.rn.f32.u16 	%f7, %rs6;
	add.f32 	%f8, %f3, %f7;
	sub.f32 	%f9, %f6, %f7;
	add.s32 	%r20, %r18, %r5;
	cvt.s64.s32 	%rd7, %r5;
	add.s64 	%rd8, %rd6, %rd7;
	ld.global.nc.u8 	%rs7, [%rd8];
	cvt.u16.u8 	%rs8, %rs7;
	cvt.rn.f32.u16 	%f10, %rs8;
	add.f32 	%f11, %f10, %f10;
	sub.f32 	%f12, %f8, %f11;
	ld.global.nc.u8 	%rs9, [%rd8+2];
	cvt.u16.u8 	%rs10, %rs9;
	cvt.rn.f32.u16 	%f13, %rs10;
	fma.rn.f32 	%f14, %f13, 0f40000000, %f12;
	add.s64 	%rd9, %rd8, %rd7;
	ld.global.nc.u8 	%rs11, [%rd9];
	cvt.u16.u8 	%rs12, %rs11;
	cvt.rn.f32.u16 	%f15, %rs12;
	sub.f32 	%f16, %f14, %f15;
	add.f32 	%f17, %f9, %f15;
	ld.global.nc.u8 	%rs13, [%rd9+1];
	cvt.u16.u8 	%rs14, %rs13;
	cvt.rn.f32.u16 	%f18, %rs14;
	fma.rn.f32 	%f19, %f18, 0f40000000, %f17;
	ld.global.nc.u8 	%rs15, [%rd9+2];
	cvt.u16.u8 	%rs16, %rs15;
	cvt.rn.f32.u16 	%f20, %rs16;
	add.f32 	%f21, %f16, %f20;
	add.f32 	%f22, %f19, %f20;
	mul.f32 	%f23, %f22, %f22;
	fma.rn.f32 	%f24, %f21, %f21, %f23;
	sqrt.rn.f32 	%f25, %f24;
	min.f32 	%f26, %f25, 0f437F0000;
	cvt.rzi.u32.f32 	%r21, %f26;
	cvt.s64.s32 	%rd10, %r20;
	add.s64 	%rd11, %rd1, %rd10;
	st.global.u8 	[%rd11], %r21;
$L__BB1_4:
	ret;

}
	// .globl	_Z23bilateral_filter_kernelPKhPhiiiff
.visible .entry _Z23bilateral_filter_kernelPKhPhiiiff(
	.param .u64 .ptr .align 1 _Z23bilateral_filter_kernelPKhPhiiiff_param_0,
	.param .u64 .ptr .align 1 _Z23bilateral_filter_kernelPKhPhiiiff_param_1,
	.param .u32 _Z23bilateral_filter_kernelPKhPhiiiff_param_2,
	.param .u32 _Z23bilateral_filter_kernelPKhPhiiiff_param_3,
	.param .u32 _Z23bilateral_filter_kernelPKhPhiiiff_param_4,
	.param .f32 _Z23bilateral_filter_kernelPKhPhiiiff_param_5,
	.param .f32 _Z23bilateral_filter_kernelPKhPhiiiff_param_6
)
{
	.reg .pred 	%p<28>;
	.reg .b16 	%rs<9>;
	.reg .b32 	%r<77>;
	.reg .b32 	%f<147>;
	.reg .b64 	%rd<16>;

	ld.param.u64 	%rd3, [_Z23bilateral_filter_kernelPKhPhiiiff_param_0];
	ld.param.u32 	%r31, [_Z23bilateral_filter_kernelPKhPhiiiff_param_2];
	ld.param.u32 	%r34, [_Z23bilateral_filter_kernelPKhPhiiiff_param_3];
	ld.param.u32 	%r33, [_Z23bilateral_filter_kernelPKhPhiiiff_param_4];
	ld.param.f32 	%f24, [_Z23bilateral_filter_kernelPKhPhiiiff_param_5];
	ld.param.f32 	%f25, [_Z23bilateral_filter_kernelPKhPhiiiff_param_6];
	cvta.to.global.u64 	%rd1, %rd3;
	mov.u32 	%r35, %ctaid.x;
	mov.u32 	%r36, %ntid.x;
	mov.u32 	%r37, %tid.x;
	mad.lo.s32 	%r1, %r35, %r36, %r37;
	mov.u32 	%r38, %ctaid.y;
	mov.u32 	%r39, %ntid.y;
	mov.u32 	%r40, %tid.y;
	mad.lo.s32 	%r41, %r38, %r39, %r40;
	setp.ge.s32 	%p3, %r1, %r31;
	setp.ge.s32 	%p4, %r41, %r34;
	or.pred  	%p5, %p3, %p4;
	@%p5 bra 	$L__BB2_16;
	setp.lt.s32 	%p6, %r33, 1;
	@%p6 bra 	$L__BB2_16;
	add.f32 	%f26, %f24, %f24;
	cvt.rzi.s32.f32 	%r3, %f26;
	mul.f32 	%f1, %f24, %f26;
	add.f32 	%f27, %f25, %f25;
	mul.f32 	%f2, %f25, %f27;
	sub.s32 	%r4, %r1, %r3;
	setp.gt.s32 	%p7, %r4, -1;
	setp.lt.s32 	%p8, %r4, %r31;
	and.pred  	%p1, %p7, %p8;
	add.s32 	%r5, %r4, 2;
	shl.b32 	%r6, %r33, 1;
	add.s32 	%r7, %r4, 1;
	mad.lo.s32 	%r43, %r31, %r41, %r1;
	mul.lo.s32 	%r8, %r43, %r33;
	mov.b32 	%r70, 0;
$L__BB2_3:
	setp.lt.s32 	%p9, %r3, 0;
	add.s32 	%r10, %r70, %r8;
	cvt.s64.s32 	%rd4, %r10;
	add.s64 	%rd5, %rd1, %rd4;
	ld.global.nc.u8 	%rs1, [%rd5];
	cvt.u16.u8 	%rs2, %rs1;
	cvt.rn.f32.u16 	%f3, %rs2;
	mov.f32 	%f139, 0f00000000;
	mov.f32 	%f140, %f139;
	@%p9 bra 	$L__BB2_15;
	neg.s32 	%r71, %r3;
	mov.f32 	%f140, 0f00000000;
	mov.f32 	%f139, %f140;
$L__BB2_5:
	add.s32 	%r44, %r71, %r41;
	setp.gt.s32 	%p10, %r44, -1;
	setp.lt.s32 	%p11, %r44, %r34;
	and.pred  	%p2, %p10, %p11;
	mul.lo.s32 	%r13, %r44, %r31;
	mul.lo.s32 	%r14, %r71, %r71;
	and.pred  	%p12, %p1, %p2;
	not.pred 	%p13, %p12;
	@%p13 bra 	$L__BB2_7;
	add.s32 	%r45, %r4, %r13;
	mad.lo.s32 	%r46, %r45, %r33, %r70;
	cvt.s64.s32 	%rd6, %r46;
	add.s64 	%rd7, %rd1, %rd6;
	ld.global.nc.u8 	%rs3, [%rd7];
	cvt.u16.u8 	%rs4, %rs3;
	cvt.rn.f32.u16 	%f30, %rs4;
	mad.lo.s32 	%r47, %r3, %r3, %r14;
	cvt.rn.f32.u32 	%f31, %r47;
	sqrt.rn.f32 	%f32, %f31;
	neg.f32 	%f33, %f32;
	mul.f32 	%f34, %f32, %f33;
	div.rn.f32 	%f35, %f34, %f1;
	fma.rn.f32 	%f36, %f35, 0f3BBB989D, 0f3F000000;
	cvt.sat.f32.f32 	%f37, %f36;
	mov.f32 	%f38, 0f4B400001;
	mov.f32 	%f39, 0f437C0000;
	fma.rm.f32 	%f40, %f37, %f39, %f38;
	add.f32 	%f41, %f40, 0fCB40007F;
	neg.f32 	%f42, %f41;
	fma.rn.f32 	%f43, %f35, 0f3FB8AA3B, %f42;
	fma.rn.f32 	%f44, %f35, 0f32A57060, %f43;
	mov.b32 	%r48, %f40;
	shl.b32 	%r49, %r48, 23;
	mov.b32 	%f45, %r49;
	ex2.approx.ftz.f32 	%f46, %f44;
	mul.f32 	%f47, %f46, %f45;
	sub.f32 	%f48, %f30, %f3;
	abs.f32 	%f49, %f48;
	neg.f32 	%f50, %f49;
	mul.f32 	%f51, %f49, %f50;
	div.rn.f32 	%f52, %f51, %f2;
	fma.rn.f32 	%f53, %f52, 0f3BBB989D, 0f3F000000;
	cvt.sat.f32.f32 	%f54, %f53;
	fma.rm.f32 	%f55, %f54, %f39, %f38;
	add.f32 	%f56, %f55, 0fCB40007F;
	neg.f32 	%f57, %f56;
	fma.rn.f32 	%f58, %f52, 0f3FB8AA3B, %f57;
	fma.rn.f32 	%f59, %f52, 0f32A57060, %f58;
	mov.b32 	%r50, %f55;
	shl.b32 	%r51, %r50, 23;
	mov.b32 	%f60, %r51;
	ex2.approx.ftz.f32 	%f61, %f59;
	mul.f32 	%f62, %f61, %f60;
	mul.f32 	%f63, %f47, %f62;
	fma.rn.f32 	%f139, %f63, %f30, %f139;
	add.f32 	%f140, %f140, %f63;
$L__BB2_7:
	setp.eq.s32 	%p14, %r3, 0;
	@%p14 bra 	$L__BB2_14;
	sub.s32 	%r76, 1, %r3;
	shl.b32 	%r52, %r3, 1;
	neg.s32 	%r75, %r52;
	add.s32 	%r53, %r5, %r13;
	mad.lo.s32 	%r73, %r33, %r53, %r70;
	add.s32 	%r54, %r7, %r13;
	mad.lo.s32 	%r72, %r33, %r54, %r70;
	mov.u32 	%r74, %r4;
$L__BB2_9:
	add.s32 	%r55, %r74, 1;
	setp.gt.s32 	%p15, %r55, -1;
	setp.lt.s32 	%p16, %r55, %r31;
	and.pred  	%p17, %p15, %p16;
	and.pred  	%p18, %p17, %p2;
	not.pred 	%p19, %p18;
	@%p19 bra 	$L__BB2_11;
	cvt.s64.s32 	%rd8, %r72;
	add.s64 	%rd9, %rd1, %rd8;
	ld.global.nc.u8 	%rs5, [%rd9];
	cvt.u16.u8 	%rs6, %rs5;
	cvt.rn.f32.u16 	%f64, %rs6;
	mad.lo.s32 	%r56, %r76, %r76, %r14;
	cvt.rn.f32.u32 	%f65, %r56;
	sqrt.rn.f32 	%f66, %f65;
	neg.f32 	%f67, %f66;
	mul.f32 	%f68, %f66, %f67;
	div.rn.f32 	%f69, %f68, %f1;
	fma.rn.f32 	%f70, %f69, 0f3BBB989D, 0f3F000000;
	cvt.sat.f32.f32 	%f71, %f70;
	mov.f32 	%f72, 0f4B400001;
	mov.f32 	%f73, 0f437C0000;
	fma.rm.f32 	%f74, %f71, %f73, %f72;
	add.f32 	%f75, %f74, 0fCB40007F;
	neg.f32 	%f76, %f75;
	fma.rn.f32 	%f77, %f69, 0f3FB8AA3B, %f76;
	fma.rn.f32 	%f78, %f69, 0f32A57060, %f77;
	mov.b32 	%r57, %f74;
	shl.b32 	%r58, %r57, 23;
	mov.b32 	%f79, %r58;
	ex2.approx.ftz.f32 	%f80, %f78;
	mul.f32 	%f81, %f80, %f79;
	sub.f32 	%f82, %f64, %f3;
	abs.f32 	%f83, %f82;
	neg.f32 	%f84, %f83;
	mul.f32 	%f85, %f83, %f84;
	div.rn.f32 	%f86, %f85, %f2;
	fma.rn.f32 	%f87, %f86, 0f3BBB989D, 0f3F000000;
	cvt.sat.f32.f32 	%f88, %f87;
	fma.rm.f32 	%f89, %f88, %f73, %f72;
	add.f32 	%f90, %f89, 0fCB40007F;
	neg.f32 	%f91, %f90;
	fma.rn.f32 	%f92, %f86, 0f3FB8AA3B, %f91;
	fma.rn.f32 	%f93, %f86, 0f32A57060, %f92;
	mov.b32 	%r59, %f89;
	shl.b32 	%r60, %r59, 23;
	mov.b32 	%f94, %r60;
	ex2.approx.ftz.f32 	%f95, %f93;
	mul.f32 	%f96, %f95, %f94;
	mul.f32 	%f97, %f81, %f96;
	fma.rn.f32 	%f139, %f97, %f64, %f139;
	add.f32 	%f140, %f140, %f97;
$L__BB2_11:
	add.s32 	%r74, %r74, 2;
	setp.gt.s32 	%p20, %r74, -1;
	setp.lt.s32 	%p21, %r74, %r31;
	and.pred  	%p22, %p20, %p21;
	and.pred  	%p23, %p22, %p2;
	not.pred 	%p24, %p23;
	@%p24 bra 	$L__BB2_13;
	mad.lo.s32 	%r61, %r76, %r76, %r76;
	add.s32 	%r62, %r76, %r61;
	cvt.s64.s32 	%rd10, %r73;
	add.s64 	%rd11, %rd1, %rd10;
	ld.global.nc.u8 	%rs7, [%rd11];
	cvt.u16.u8 	%rs8, %rs7;
	cvt.rn.f32.u16 	%f98, %rs8;
	add.s32 	%r63, %r62, %r14;
	add.s32 	%r64, %r63, 1;
	cvt.rn.f32.u32 	%f99, %r64;
	sqrt.rn.f32 	%f100, %f99;
	neg.f32 	%f101, %f100;
	mul.f32 	%f102, %f100, %f101;
	div.rn.f32 	%f103, %f102, %f1;
	fma.rn.f32 	%f104, %f103, 0f3BBB989D, 0f3F000000;
	cvt.sat.f32.f32 	%f105, %f104;
	mov.f32 	%f106, 0f4B400001;
	mov.f32 	%f107, 0f437C0000;
	fma.rm.f32 	%f108, %f105, %f107, %f106;
	add.f32 	%f109, %f108, 0fCB40007F;
	neg.f32 	%f110, %f109;
	fma.rn.f32 	%f111, %f103, 0f3FB8AA3B, %f110;
	fma.rn.f32 	%f112, %f103, 0f32A57060, %f111;
	mov.b32 	%r65, %f108;
	shl.b32 	%r66, %r65, 23;
	mov.b32 	%f113, %r66;
	ex2.approx.ftz.f32 	%f114, %f112;
	mul.f32 	%f115, %f114, %f113;
	sub.f32 	%f116, %f98, %f3;
	abs.f32 	%f117, %f116;
	neg.f32 	%f118, %f117;
	mul.f32 	%f119, %f117, %f118;
	div.rn.f32 	%f120, %f119, %f2;
	fma.rn.f32 	%f121, %f120, 0f3BBB989D, 0f3F000000;
	cvt.sat.f32.f32 	%f122, %f121;
	fma.rm.f32 	%f123, %f122, %f107, %f106;
	add.f32 	%f124, %f123, 0fCB40007F;
	neg.f32 	%f125, %f124;
	fma.rn.f32 	%f126, %f120, 0f3FB8AA3B, %f125;
	fma.rn.f32 	%f127, %f120, 0f32A57060, %f126;
	mov.b32 	%r67, %f123;
	shl.b32 	%r68, %r67, 23;
	mov.b32 	%f128, %r68;
	ex2.approx.ftz.f32 	%f129, %f127;
	mul.f32 	%f130, %f129, %f128;
	mul.f32 	%f131, %f115, %f130;
	fma.rn.f32 	%f139, %f131, %f98, %f139;
	add.f32 	%f140, %f140, %f131;
$L__BB2_13:
	add.s32 	%r76, %r76, 2;
	add.s32 	%r75, %r75, 2;
	add.s32 	%r73, %r73, %r6;
	add.s32 	%r72, %r72, %r6;
	setp.ne.s32 	%p25, %r75, 0;
	@%p25 bra 	$L__BB2_9;
$L__BB2_14:
	add.s32 	%r29, %r71, 1;
	setp.ne.s32 	%p26, %r71, %r3;
	mov.u32 	%r71, %r29;
	@%p26 bra 	$L__BB2_5;
$L__BB2_15:
	ld.param.u64 	%rd15, [_Z23bilateral_filter_kernelPKhPhiiiff_param_1];
	cvt.s64.s32 	%rd12, %r10;
	div.rn.f32 	%f132, %f139, %f140;
	cvt.rzi.u32.f32 	%r69, %f132;
	cvta.to.global.u64 	%rd13, %rd15;
	add.s64 	%rd14, %rd13, %rd12;
	st.global.u8 	[%rd14], %r69;
	add.s32 	%r70, %r70, 1;
	setp.ne.s32 	%p27, %r70, %r33;
	@%p27 bra 	$L__BB2_3;
$L__BB2_16:
	ret;

}


// ===== COMPILED SASS (sm_100) =====

	.target	sm_100

	.elftype	@"ET_EXEC"


//--------------------- .note.nv.tkinfo           --------------------------
	.section	.note.nv.tkinfo,"",@"SHT_NOTE"
	.sectionflags	@"SHF_NOTE_NV_TKINFO"
	.tkinfo
        /*0018*/ 	.word	0x00000002
        /*0030*/ 	.string	""
        /*0030*/ 	.string	"ptxas"
        /*0030*/ 	.string	"Cuda compilation tools, release 13.0, V13.0.88"
        /*0030*/ 	.string	"Build cuda_13.0.r13.0/compiler.36424714_0"
        /*0030*/ 	.string	"-arch sm_100 -m 64 "



//--------------------- .note.nv.cuinfo           --------------------------
	.section	.note.nv.cuinfo,"",@"SHT_NOTE"
	.sectionflags	@"SHF_NOTE_NV_CUINFO"
        /*0018*/ 	.short	0x0002
        /*001a*/ 	.short	0x0064
        /*001c*/ 	.short	0x0082
	.zero		2


//--------------------- .nv.info                  --------------------------
	.section	.nv.info,"",@"SHT_CUDA_INFO"
	.align	4


	//----- nvinfo : EIATTR_REGCOUNT
	.align		4
        /*0000*/ 	.byte	0x04, 0x2f
        /*0002*/ 	.short	(.L_1 - .L_0)
	.align		4
.L_0:
        /*0004*/ 	.word	index@(_Z20gaussian_blur_kernelPKhPhPKfiiii)
        /*0008*/ 	.word	0x00000020


	//----- nvinfo : EIATTR_FRAME_SIZE
	.align		4
.L_1:
        /*000c*/ 	.byte	0x04, 0x11
        /*000e*/ 	.short	(.L_3 - .L_2)
	.align		4
.L_2:
        /*0010*/ 	.word	index@(_Z20gaussian_blur_kernelPKhPhPKfiiii)
        /*0014*/ 	.word	0x00000000


	//----- nvinfo : EIATTR_REGCOUNT
	.align		4
.L_3:
        /*0018*/ 	.byte	0x04, 0x2f
        /*001a*/ 	.short	(.L_5 - .L_4)
	.align		4
.L_4:
        /*001c*/ 	.word	index@(_Z17sobel_edge_kernelPKhPhii)
        /*0020*/ 	.word	0x00000012


	//----- nvinfo : EIATTR_FRAME_SIZE
	.align		4
.L_5:
        /*0024*/ 	.byte	0x04, 0x11
        /*0026*/ 	.short	(.L_7 - .L_6)
	.align		4
.L_6:
        /*0028*/ 	.word	index@($__internal_2_$__cuda_sm20_sqrt_rn_f32_slowpath)
        /*002c*/ 	.word	0x00000000


	//----- nvinfo : EIATTR_FRAME_SIZE
	.align		4
.L_7:
        /*0030*/ 	.byte	0x04, 0x11
        /*0032*/ 	.short	(.L_9 - .L_8)
	.align		4
.L_8:
        /*0034*/ 	.word	index@(_Z17sobel_edge_kernelPKhPhii)
        /*0038*/ 	.word	0x00000000


	//----- nvinfo : EIATTR_REGCOUNT
	.align		4
.L_9:
        /*003c*/ 	.byte	0x04, 0x2f
        /*003e*/ 	.short	(.L_11 - .L_10)
	.align		4
.L_10:
        /*0040*/ 	.word	index@(_Z23bilateral_filter_kernelPKhPhiiiff)
        /*0044*/ 	.word	0x0000001e


	//----- nvinfo : EIATTR_FRAME_SIZE
	.align		4
.L_11:
        /*0048*/ 	.byte	0x04, 0x11
        /*004a*/ 	.short	(.L_13 - .L_12)
	.align		4
.L_12:
        /*004c*/ 	.word	index@($__internal_1_$__cuda_sm3x_div_rn_noftz_f32_slowpath)
        /*0050*/ 	.word	0x00000000


	//----- nvinfo : EIATTR_FRAME_SIZE
	.align		4
.L_13:
        /*0054*/ 	.byte	0x04, 0x11
        /*0056*/ 	.short	(.L_15 - .L_14)
	.align		4
.L_14:
        /*0058*/ 	.word	index@($__internal_0_$__cuda_sm20_sqrt_rn_f32_slowpath)
        /*005c*/ 	.word	0x00000000


	//----- nvinfo : EIATTR_FRAME_SIZE
	.align		4
.L_15:
        /*0060*/ 	.byte	0x04, 0x11
        /*0062*/ 	.short	(.L_17 - .L_16)
	.align		4
.L_16:
        /*0064*/ 	.word	index@(_Z23bilateral_filter_kernelPKhPhiiiff)
        /*0068*/ 	.word	0x00000000


	//----- nvinfo : EIATTR_MIN_STACK_SIZE
	.align		4
.L_17:
        /*006c*/ 	.byte	0x04, 0x12
        /*006e*/ 	.short	(.L_19 - .L_18)
	.align		4
.L_18:
        /*0070*/ 	.word	index@(_Z23bilateral_filter_kernelPKhPhiiiff)
        /*0074*/ 	.word	0x00000000


	//----- nvinfo : EIATTR_MIN_STACK_SIZE
	.align		4
.L_19:
        /*0078*/ 	.byte	0x04, 0x12
        /*007a*/ 	.short	(.L_21 - .L_20)
	.align		4
.L_20:
        /*007c*/ 	.word	index@(_Z17sobel_edge_kernelPKhPhii)
        /*0080*/ 	.word	0x00000000


	//----- nvinfo : EIATTR_MIN_STACK_SIZE
	.align		4
.L_21:
        /*0084*/ 	.byte	0x04, 0x12
        /*0086*/ 	.short	(.L_23 - .L_22)
	.align		4
.L_22:
        /*0088*/ 	.word	index@(_Z20gaussian_blur_kernelPKhPhPKfiiii)
        /*008c*/ 	.word	0x00000000
.L_23:


//--------------------- .nv.compat                --------------------------
	.section	.nv.compat,"",@"SHT_CUDA_COMPAT_INFO"
	.align	4
        /*0000*/ 	.byte	0x02, 0x09, 0x00, 0x00, 0x02, 0x02, 0x01, 0x00, 0x02, 0x05, 0x05, 0x00, 0x03, 0x07, 0x01, 0x01
        /*0010*/ 	.byte	0x02, 0x03, 0x00, 0x00, 0x02, 0x06, 0x01, 0x00, 0x04, 0x0b, 0x08, 0x00, 0x01, 0x00, 0x00, 0x00
        /*0020*/ 	.byte	0x00, 0x00, 0x00, 0x00


//--------------------- .nv.info._Z23bilateral_filter_kernelPKhPhiiiff --------------------------
	.section	.nv.info._Z23bilateral_filter_kernelPKhPhiiiff,"",@"SHT_CUDA_INFO"
	.sectionflags	@""
	.align	4


	//----- nvinfo : EIATTR_CUDA_API_VERSION
	.align		4
        /*0000*/ 	.byte	0x04, 0x37
        /*0002*/ 	.short	(.L_25 - .L_24)
.L_24:
        /*0004*/ 	.word	0x00000082


	//----- nvinfo : EIATTR_KPARAM_INFO
	.align		4
.L_25:
        /*0008*/ 	.byte	0x04, 0x17
        /*000a*/ 	.short	(.L_27 - .L_26)
.L_26:
        /*000c*/ 	.word	0x00000000
        /*0010*/ 	.short	0x0006
        /*0012*/ 	.short	0x0020
        /*0014*/ 	.byte	0x00, 0xf0, 0x11, 0x00


	//----- nvinfo : EIATTR_KPARAM_INFO
	.align		4
.L_27:
        /*0018*/ 	.byte	0x04, 0x17
        /*001a*/ 	.short	(.L_29 - .L_28)
.L_28:
        /*001c*/ 	.word	0x00000000
        /*0020*/ 	.short	0x0005
        /*0022*/ 	.short	0x001c
        /*0024*/ 	.byte	0x00, 0xf0, 0x11, 0x00


	//----- nvinfo : EIATTR_KPARAM_INFO
	.align		4
.L_29:
        /*0028*/ 	.byte	0x04, 0x17
        /*002a*/ 	.short	(.L_31 - .L_30)
.L_30:
        /*002c*/ 	.word	0x00000000
        /*0030*/ 	.short	0x0004
        /*0032*/ 	.short	0x0018
        /*0034*/ 	.byte	0x00, 0xf0, 0x11, 0x00


	//----- nvinfo : EIATTR_KPARAM_INFO
	.align		4
.L_31:
        /*0038*/ 	.byte	0x04, 0x17
        /*003a*/ 	.short	(.L_33 - .L_32)
.L_32:
        /*003c*/ 	.word	0x00000000
        /*0040*/ 	.short	0x0003
        /*0042*/ 	.short	0x0014
        /*0044*/ 	.byte	0x00, 0xf0, 0x11, 0x00


	//----- nvinfo : EIATTR_KPARAM_INFO
	.align		4
.L_33:
        /*0048*/ 	.byte	0x04, 0x17
        /*004a*/ 	.short	(.L_35 - .L_34)
.L_34:
        /*004c*/ 	.word	0x00000000
        /*0050*/ 	.short	0x0002
        /*0052*/ 	.short	0x0010
        /*0054*/ 	.byte	0x00, 0xf0, 0x11, 0x00


	//----- nvinfo : EIATTR_KPARAM_INFO
	.align		4
.L_35:
        /*0058*/ 	.byte	0x04, 0x17
        /*005a*/ 	.short	(.L_37 - .L_36)
.L_36:
        /*005c*/ 	.word	0x00000000
        /*0060*/ 	.short	0x0001
        /*0062*/ 	.short	0x0008
        /*0064*/ 	.byte	0x00, 0xf5, 0x21, 0x00


	//----- nvinfo : EIATTR_KPARAM_INFO
	.align		4
.L_37:
        /*0068*/ 	.byte	0x04, 0x17
        /*006a*/ 	.short	(.L_39 - .L_38)
.L_38:
        /*006c*/ 	.word	0x00000000
        /*0070*/ 	.short	0x0000
        /*0072*/ 	.short	0x0000
        /*0074*/ 	.byte	0x00, 0xf5, 0x21, 0x00


	//----- nvinfo : EIATTR_SPARSE_MMA_MASK
	.align		4
.L_39:
        /*0078*/ 	.byte	0x03, 0x50
        /*007a*/ 	.short	0x0000


	//----- nvinfo : EIATTR_MAXREG_COUNT
	.align		4
        /*007c*/ 	.byte	0x03, 0x1b
        /*007e*/ 	.short	0x00ff


	//----- nvinfo : EIATTR_MERCURY_ISA_VERSION
	.align		4
        /*0080*/ 	.byte	0x03, 0x5f
        /*0082*/ 	.short	0x0101


	//----- nvinfo : EIATTR_VRC_CTA_INIT_COUNT
	.align		4
        /*0084*/ 	.byte	0x02, 0x4a
	.zero		1
	.zero		1


	//----- nvinfo : EIATTR_EXIT_INSTR_OFFSETS
	.align		4
        /*0088*/ 	.byte	0x04, 0x1c
        /*008a*/ 	.short	(.L_41 - .L_40)


	//   ....[0]....
.L_40:
        /*008c*/ 	.word	0x000000c0


	//   ....[1]....
        /*0090*/ 	.word	0x000000f0


	//   ....[2]....
        /*0094*/ 	.word	0x00001570


	//----- nvinfo : EIATTR_CRS_STACK_SIZE
	.align		4
.L_41:
        /*0098*/ 	.byte	0x04, 0x1e
        /*009a*/ 	.short	(.L_43 - .L_42)
.L_42:
        /*009c*/ 	.word	0x00000000


	//----- nvinfo : EIATTR_CBANK_PARAM_SIZE
	.align		4
.L_43:
        /*00a0*/ 	.byte	0x03, 0x19
        /*00a2*/ 	.short	0x0024


	//----- nvinfo : EIATTR_PARAM_CBANK
	.align		4
        /*00a4*/ 	.byte	0x04, 0x0a
        /*00a6*/ 	.short	(.L_45 - .L_44)
	.align		4
.L_44:
        /*00a8*/ 	.word	index@(.nv.constant0._Z23bilateral_filter_kernelPKhPhiiiff)
        /*00ac*/ 	.short	0x0380
        /*00ae*/ 	.short	0x0024


	//----- nvinfo : EIATTR_SW_WAR
	.align		4
.L_45:
        /*00b0*/ 	.byte	0x04, 0x36
        /*00b2*/ 	.short	(.L_47 - .L_46)
.L_46:
        /*00b4*/ 	.word	0x00000008
.L_47:


//--------------------- .nv.info._Z17sobel_edge_kernelPKhPhii --------------------------
	.section	.nv.info._Z17sobel_edge_kernelPKhPhii,"",@"SHT_CUDA_INFO"
	.sectionflags	@""
	.align	4


	//----- nvinfo : EIATTR_CUDA_API_VERSION
	.align		4
        /*0000*/ 	.byte	0x04, 0x37
        /*0002*/ 	.short	(.L_49 - .L_48)
.L_48:
        /*0004*/ 	.word	0x00000082


	//----- nvinfo : EIATTR_KPARAM_INFO
	.align		4
.L_49:
        /*0008*/ 	.byte	0x04, 0x17
        /*000a*/ 	.short	(.L_51 - .L_50)
.L_50:
        /*000c*/ 	.word	0x00000000
        /*0010*/ 	.short	0x0003
        /*0012*/ 	.short	0x0014
        /*0014*/ 	.byte	0x00, 0xf0, 0x11, 0x00


	//----- nvinfo : EIATTR_KPARAM_INFO
	.align		4
.L_51:
        /*0018*/ 	.byte	0x04, 0x17
        /*001a*/ 	.short	(.L_53 - .L_52)
.L_52:
        /*001c*/ 	.word	0x00000000
        /*0020*/ 	.short	0x0002
        /*0022*/ 	.short	0x0010
        /*0024*/ 	.byte	0x00, 0xf0, 0x11, 0x00


	//----- nvinfo : EIATTR_KPARAM_INFO
	.align		4
.L_53:
        /*0028*/ 	.byte	0x04, 0x17
        /*002a*/ 	.short	(.L_55 - .L_54)
.L_54:
        /*002c*/ 	.word	0x00000000
        /*0030*/ 	.short	0x0001
        /*0032*/ 	.short	0x0008
        /*0034*/ 	.byte	0x00, 0xf5, 0x21, 0x00


	//----- nvinfo : EIATTR_KPARAM_INFO
	.align		4
.L_55:
        /*0038*/ 	.byte	0x04, 0x17
        /*003a*/ 	.short	(.L_57 - .L_56)
.L_56:
        /*003c*/ 	.word	0x00000000
        /*0040*/ 	.short	0x0000
        /*0042*/ 	.short	0x0000
        /*0044*/ 	.byte	0x00, 0xf5, 0x21, 0x00


	//----- nvinfo : EIATTR_SPARSE_MMA_MASK
	.align		4
.L_57:
        /*0048*/ 	.byte	0x03, 0x50
        /*004a*/ 	.short	0x0000


	//----- nvinfo : EIATTR_MAXREG_COUNT
	.align		4
        /*004c*/ 	.byte	0x03, 0x1b
        /*004e*/ 	.short	0x00ff


	//----- nvinfo : EIATTR_MERCURY_ISA_VERSION
	.align		4
        /*0050*/ 	.byte	0x03, 0x5f
        /*0052*/ 	.short	0x0101


	//----- nvinfo : EIATTR_VRC_CTA_INIT_COUNT
	.align		4
        /*0054*/ 	.byte	0x02, 0x4a
	.zero		1
	.zero		1


	//----- nvinfo : EIATTR_EXIT_INSTR_OFFSETS
	.align		4
        /*0058*/ 	.byte	0x04, 0x1c
        /*005a*/ 	.short	(.L_59 - .L_58)


	//   ....[0]....
.L_58:
        /*005c*/ 	.word	0x00000140


	//   ....[1]....
        /*0060*/ 	.word	0x000001a0


	//   ....[2]....
        /*0064*/ 	.word	0x00000590


	//----- nvinfo : EIATTR_CRS_STACK_SIZE
	.align		4
.L_59:
        /*0068*/ 	.byte	0x04, 0x1e
        /*006a*/ 	.short	(.L_61 - .L_60)
.L_60:
        /*006c*/ 	.word	0x00000000


	//----- nvinfo : EIATTR_CBANK_PARAM_SIZE
	.align		4
.L_61:
        /*0070*/ 	.byte	0x03, 0x19
        /*0072*/ 	.short	0x0018


	//----- nvinfo : EIATTR_PARAM_CBANK
	.align		4
        /*0074*/ 	.byte	0x04, 0x0a
        /*0076*/ 	.short	(.L_63 - .L_62)
	.align		4
.L_62:
        /*0078*/ 	.word	index@(.nv.constant0._Z17sobel_edge_kernelPKhPhii)
        /*007c*/ 	.short	0x0380
        /*007e*/ 	.short	0x0018


	//----- nvinfo : EIATTR_SW_WAR
	.align		4
.L_63:
        /*0080*/ 	.byte	0x04, 0x36
        /*0082*/ 	.short	(.L_65 - .L_64)
.L_64:
        /*0084*/ 	.word	0x00000008
.L_65:


//--------------------- .nv.info._Z20gaussian_blur_kernelPKhPhPKfiiii --------------------------
	.section	.nv.info._Z20gaussian_blur_kernelPKhPhPKfiiii,"",@"SHT_CUDA_INFO"
	.sectionflags	@""
	.align	4


	//----- nvinfo : EIATTR_CUDA_API_VERSION
	.align		4
        /*0000*/ 	.byte	0x04, 0x37
        /*0002*/ 	.short	(.L_67 - .L_66)
.L_66:
        /*0004*/ 	.word	0x00000082


	//----- nvinfo : EIATTR_KPARAM_INFO
	.align		4
.L_67:
        /*0008*/ 	.byte	0x04, 0x17
        /*000a*/ 	.short	(.L_69 - .L_68)
.L_68:
        /*000c*/ 	.word	0x00000000
        /*0010*/ 	.short	0x0006
        /*0012*/ 	.short	0x0024
        /*0014*/ 	.byte	0x00, 0xf0, 0x11, 0x00


	//----- nvinfo : EIATTR_KPARAM_INFO
	.align		4
.L_69:
        /*0018*/ 	.byte	0x04, 0x17
        /*001a*/ 	.short	(.L_71 - .L_70)
.L_70:
        /*001c*/ 	.word	0x00000000
        /*0020*/ 	.short	0x0005
        /*0022*/ 	.short	0x0020
        /*0024*/ 	.byte	0x00, 0xf0, 0x11, 0x00


	//----- nvinfo : EIATTR_KPARAM_INFO
	.align		4
.L_71:
        /*0028*/ 	.byte	0x04, 0x17
        /*002a*/ 	.short	(.L_73 - .L_72)
.L_72:
        /*002c*/ 	.word	0x00000000
        /*0030*/ 	.short	0x0004
        /*0032*/ 	.short	0x001c
        /*0034*/ 	.byte	0x00, 0xf0, 0x11, 0x00


	//----- nvinfo : EIATTR_KPARAM_INFO
	.align		4
.L_73:
        /*0038*/ 	.byte	0x04, 0x17
        /*003a*/ 	.short	(.L_75 - .L_74)
.L_74:
        /*003c*/ 	.word	0x00000000
        /*0040*/ 	.short	0x0003
        /*0042*/ 	.short	0x0018
        /*0044*/ 	.byte	0x00, 0xf0, 0x11, 0x00


	//----- nvinfo : EIATTR_KPARAM_INFO
	.align		4
.L_75:
        /*0048*/ 	.byte	0x04, 0x17
        /*004a*/ 	.short	(.L_77 - .L_76)
.L_76:
        /*004c*/ 	.word	0x00000000
        /*0050*/ 	.short	0x0002
        /*0052*/ 	.short	0x0010
        /*0054*/ 	.byte	0x00, 0xf5, 0x21, 0x00


	//----- nvinfo : EIATTR_KPARAM_INFO
	.align		4
.L_77:
        /*0058*/ 	.byte	0x04, 0x17
        /*005a*/ 	.short	(.L_79 - .L_78)
.L_78:
        /*005c*/ 	.word	0x00000000
        /*0060*/ 	.short	0x0001
        /*0062*/ 	.short	0x0008
        /*0064*/ 	.byte	0x00, 0xf5, 0x21, 0x00


	//----- nvinfo : EIATTR_KPARAM_INFO
	.align		4
.L_79:
        /*0068*/ 	.byte	0x04, 0x17
        /*006a*/ 	.short	(.L_81 - .L_80)
.L_80:
        /*006c*/ 	.word	0x00000000
        /*0070*/ 	.short	0x0000
        /*0072*/ 	.short	0x0000
        /*0074*/ 	.byte	0x00, 0xf5, 0x21, 0x00


	//----- nvinfo : EIATTR_SPARSE_MMA_MASK
	.align		4
.L_81:
        /*0078*/ 	.byte	0x03, 0x50
        /*007a*/ 	.short	0x0000


	//----- nvinfo : EIATTR_MAXREG_COUNT
	.align		4
        /*007c*/ 	.byte	0x03, 0x1b
        /*007e*/ 	.short	0x00ff


	//----- nvinfo : EIATTR_NUM_BARRIERS
	.align		4
        /*0080*/ 	.byte	0x02, 0x4c
        /*0082*/ 	.byte	0x01
	.zero		1


	//----- nvinfo : EIATTR_MERCURY_ISA_VERSION
	.align		4
        /*0084*/ 	.byte	0x03, 0x5f
        /*0086*/ 	.short	0x0101


	//----- nvinfo : EIATTR_VRC_CTA_INIT_COUNT
	.align		4
        /*0088*/ 	.byte	0x02, 0x4a
	.zero		1
	.zero		1


	//----- nvinfo : EIATTR_EXIT_INSTR_OFFSETS
	.align		4
        /*008c*/ 	.byte	0x04, 0x1c
        /*008e*/ 	.short	(.L_83 - .L_82)


	//   ....[0]....
.L_82:
        /*0090*/ 	.word	0x00001130


	//   ....[1]....
        /*0094*/ 	.word	0x00001300


	//   ....[2]....
        /*0098*/ 	.word	0x000013e0


	//   ....[3]....
        /*009c*/ 	.word	0x000014a0


	//   ....[4]....
        /*00a0*/ 	.word	0x00001500


	//   ....[5]....
        /*00a4*/ 	.word	0x00002660


	//----- nvinfo : EIATTR_CRS_STACK_SIZE
	.align		4
.L_83:
        /*00a8*/ 	.byte	0x04, 0x1e
        /*00aa*/ 	.short	(.L_85 - .L_84)
.L_84:
        /*00ac*/ 	.word	0x00000000


	//----- nvinfo : EIATTR_CBANK_PARAM_SIZE
	.align		4
.L_85:
        /*00b0*/ 	.byte	0x03, 0x19
        /*00b2*/ 	.short	0x0028


	//----- nvinfo : EIATTR_PARAM_CBANK
	.align		4
        /*00b4*/ 	.byte	0x04, 0x0a
        /*00b6*/ 	.short	(.L_87 - .L_86)
	.align		4
.L_86:
        /*00b8*/ 	.word	index@(.nv.constant0._Z20gaussian_blur_kernelPKhPhPKfiiii)
        /*00bc*/ 	.short	0x0380
        /*00be*/ 	.short	0x0028


	//----- nvinfo : EIATTR_SW_WAR
	.align		4
.L_87:
        /*00c0*/ 	.byte	0x04, 0x36
        /*00c2*/ 	.short	(.L_89 - .L_88)
.L_88:
        /*00c4*/ 	.word	0x00000008
.L_89:


//--------------------- .nv.callgraph             --------------------------
	.section	.nv.callgraph,"",@"SHT_CUDA_CALLGRAPH"
	.align	4
	.sectionentsize	8
	.align		4
        /*0000*/ 	.word	0x00000000
	.align		4
        /*0004*/ 	.word	0xffffffff
	.align		4
        /*0008*/ 	.word	0x00000000
	.align		4
        /*000c*/ 	.word	0xfffffffe
	.align		4
        /*0010*/ 	.word	0x00000000
	.align		4
        /*0014*/ 	.word	0xfffffffd
	.align		4
        /*0018*/ 	.word	0x00000000
	.align		4
        /*001c*/ 	.word	0xfffffffc


//--------------------- .text._Z23bilateral_filter_kernelPKhPhiiiff --------------------------
	.section	.text._Z23bilateral_filter_kernelPKhPhiiiff,"ax",@progbits
	.align	128
        .global         _Z23bilateral_filter_kernelPKhPhiiiff
        .type           _Z23bilateral_filter_kernelPKhPhiiiff,@function
        .size           _Z23bilateral_filter_kernelPKhPhiiiff,(.L_x_82 - _Z23bilateral_filter_kernelPKhPhiiiff)
        .other          _Z23bilateral_filter_kernelPKhPhiiiff,@"STO_CUDA_ENTRY STV_DEFAULT"
_Z23bilateral_filter_kernelPKhPhiiiff:
.text._Z23bilateral_filter_kernelPKhPhiiiff:
[----:B------:R-:W-:Y:S01]  /*0000*/  LDC R1, c[0x0][0x37c] ;  /* 0x0000df00ff017b82 */ /* 0x000fe20000000800 */
[----:B------:R-:W0:Y:S07]  /*0010*/  S2R R0, SR_TID.Y ;  /* 0x0000000000007919 */ /* 0x000e2e0000002200 */
[----:B------:R-:W1:Y:S01]  /*0020*/  LDC R6, c[0x0][0x360] ;  /* 0x0000d800ff067b82 */ /* 0x000e620000000800 */
[----:B------:R-:W2:Y:S01]  /*0030*/  LDCU.64 UR6, c[0x0][0x390] ;  /* 0x00007200ff0677ac */ /* 0x000ea20008000a00 */
[----:B------:R-:W1:Y:S06]  /*0040*/  S2R R5, SR_TID.X ;  /* 0x0000000000057919 */ /* 0x000e6c0000002100 */
[----:B------:R-:W0:Y:S08]  /*0050*/  S2UR UR5, SR_CTAID.Y ;  /* 0x00000000000579c3 */ /* 0x000e300000002600 */
[----:B------:R-:W0:Y:S08]  /*0060*/  LDC R3, c[0x0][0x364] ;  /* 0x0000d900ff037b82 */ /* 0x000e300000000800 */
[----:B------:R-:W1:Y:S01]  /*0070*/  S2UR UR4, SR_CTAID.X ;  /* 0x00000000000479c3 */ /* 0x000e620000002500 */
[----:B0-----:R-:W-:-:S05]  /*0080*/  IMAD R3, R3, UR5, R0 ;  /* 0x0000000503037c24 */ /* 0x001fca000f8e0200 */
[----:B--2---:R-:W-:Y:S01]  /*0090*/  ISETP.GE.AND P0, PT, R3, UR7, PT ;  /* 0x0000000703007c0c */ /* 0x004fe2000bf06270 */
[----:B-1----:R-:W-:-:S05]  /*00a0*/  IMAD R6, R6, UR4, R5 ;  /* 0x0000000406067c24 */ /* 0x002fca000f8e0205 */
[----:B------:R-:W-:-:S13]  /*00b0*/  ISETP.GE.OR P0, PT, R6, UR6, P0 ;  /* 0x0000000606007c0c */ /* 0x000fda0008706670 */
[----:B------:R-:W-:Y:S05]  /*00c0*/  @P0 EXIT ;  /* 0x000000000000094d */ /* 0x000fea0003800000 */
[----:B------:R-:W0:Y:S02]  /*00d0*/  LDC R0, c[0x0][0x398] ;  /* 0x0000e600ff007b82 */ /* 0x000e240000000800 */
[----:B0-----:R-:W-:-:S13]  /*00e0*/  ISETP.GE.AND P0, PT, R0, 0x1, PT ;  /* 0x000000010000780c */ /* 0x001fda0003f06270 */
[----:B------:R-:W-:Y:S05]  /*00f0*/  @!P0 EXIT ;  /* 0x000000000000894d */ /* 0x000fea0003800000 */
[----:B------:R-:W0:Y:S01]  /*0100*/  LDC R5, c[0x0][0x39c] ;  /* 0x0000e700ff057b82 */ /* 0x000e220000000800 */
[----:B------:R-:W1:Y:S01]  /*0110*/  LDCU.64 UR12, c[0x0][0x358] ;  /* 0x00006b00ff0c77ac */ /* 0x000e620008000a00 */
[----:B------:R-:W-:-:S06]  /*0120*/  UMOV UR4, URZ ;  /* 0x000000ff00047c82 */ /* 0x000fcc0008000000 */
[----:B------:R-:W2:Y:S01]  /*0130*/  LDC R7, c[0x0][0x3a0] ;  /* 0x0000e800ff077b82 */ /* 0x000ea20000000800 */
[----:B0-----:R-:W-:-:S04]  /*0140*/  FADD R0, R5, R5 ;  /* 0x0000000505007221 */ /* 0x001fc80000000000 */
[----:B------:R-:W0:Y:S01]  /*0150*/  F2I.TRUNC.NTZ R2, R0 ;  /* 0x0000000000027305 */ /* 0x000e22000020f100 */
[----:B------:R-:W-:Y:S01]  /*0160*/  FMUL R5, R0, R5 ;  /* 0x0000000500057220 */ /* 0x000fe20000400000 */
[----:B0-----:R-:W-:Y:S01]  /*0170*/  R2UR UR7, R2 ;  /* 0x00000000020772ca */ /* 0x001fe200000e0000 */
[----:B--2---:R-:W-:-:S04]  /*0180*/  FADD R2, R7, R7 ;  /* 0x0000000707027221 */ /* 0x004fc80000000000 */
[----:B------:R-:W-:-:S05]  /*0190*/  FMUL R2, R2, R7 ;  /* 0x0000000702027220 */ /* 0x000fca0000400000 */
[----:B------:R-:W-:-:S03]  /*01a0*/  R2UR UR8, R2 ;  /* 0x00000000020872ca */ /* 0x000fc600000e0000 */
[----:B------:R-:W-:Y:S01]  /*01b0*/  IADD3 R4, PT, PT, R6, -UR7, RZ ;  /* 0x8000000706047c10 */ /* 0x000fe2000fffe0ff */
[----:B------:R-:W-:-:S03]  /*01c0*/  IMAD R6, R3, UR6, R6 ;  /* 0x0000000603067c24 */ /* 0x000fc6000f8e0206 */
[C---:B------:R-:W-:Y:S02]  /*01d0*/  ISETP.GE.AND P0, PT, R4.reuse, UR6, PT ;  /* 0x0000000604007c0c */ /* 0x040fe4000bf06270 */
[C---:B------:R-:W-:Y:S02]  /*01e0*/  IADD3 R7, PT, PT, R4.reuse, 0x2, RZ ;  /* 0x0000000204077810 */ /* 0x040fe40007ffe0ff */
[C---:B------:R-:W-:Y:S02]  /*01f0*/  ISETP.GT.AND P0, PT, R4.reuse, -0x1, !P0 ;  /* 0xffffffff0400780c */ /* 0x040fe40004704270 */
[----:B-1----:R-:W-:-:S11]  /*0200*/  IADD3 R8, PT, PT, R4, 0x1, RZ ;  /* 0x0000000104087810 */ /* 0x002fd60007ffe0ff */
.L_x_33:
[----:B0-----:R-:W0:Y:S01]  /*0210*/  LDC R9, c[0x0][0x398] ;  /* 0x0000e600ff097b82 */ /* 0x001e220000000800 */
[----:B------:R-:W1:Y:S01]  /*0220*/  LDCU.64 UR10, c[0x0][0x380] ;  /* 0x00007000ff0a77ac */ /* 0x000e620008000a00 */
[----:B------:R-:W-:Y:S01]  /*0230*/  CS2R R10, SRZ ;  /* 0x00000000000a7805 */ /* 0x000fe2000001ff00 */
[----:B------:R-:W-:Y:S01]  /*0240*/  UISETP.GE.AND UP0, UPT, UR7, URZ, UPT ;  /* 0x000000ff0700728c */ /* 0x000fe2000bf06270 */
[----:B0-----:R-:W-:-:S05]  /*0250*/  IMAD R9, R6, R9, UR4 ;  /* 0x0000000406097e24 */ /* 0x001fca000f8e0209 */
[----:B-1----:R-:W-:-:S04]  /*0260*/  IADD3 R14, P1, PT, R9, UR10, RZ ;  /* 0x0000000a090e7c10 */ /* 0x002fc8000ff3e0ff */
[----:B------:R-:W-:Y:S01]  /*0270*/  LEA.HI.X.SX32 R15, R9, UR11, 0x1, P1 ;  /* 0x0000000b090f7c11 */ /* 0x000fe200088f0eff */
[----:B------:R-:W-:Y:S08]  /*0280*/  BRA.U !UP0, `(.L_x_0) ;  /* 0x0000001108587547 */ /* 0x000ff0000b800000 */
[----:B------:R-:W2:Y:S01]  /*0290*/  LDG.E.U8.CONSTANT R12, desc[UR12][R14.64] ;  /* 0x0000000c0e0c7981 */ /* 0x000ea2000c1e9100 */
[----:B------:R-:W-:Y:S01]  /*02a0*/  CS2R R10, SRZ ;  /* 0x00000000000a7805 */ /* 0x000fe2000001ff00 */
[----:B------:R-:W-:Y:S01]  /*02b0*/  UIADD3 UR5, UPT, UPT, -UR7, URZ, URZ ;  /* 0x000000ff07057290 */ /* 0x000fe2000fffe1ff */
[----:B--2---:R-:W-:-:S11]  /*02c0*/  I2FP.F32.U32 R12, R12 ;  /* 0x0000000c000c7245 */ /* 0x004fd60000201000 */
.L_x_30:
[----:B------:R-:W0:Y:S01]  /*02d0*/  LDCU UR6, c[0x0][0x394] ;  /* 0x00007280ff0677ac */ /* 0x000e220008000800 */
[----:B------:R-:W-:Y:S01]  /*02e0*/  VIADD R15, R3, UR5 ;  /* 0x00000005030f7c36 */ /* 0x000fe20008000000 */
[----:B------:R-:W-:Y:S01]  /*02f0*/  BSSY.RECONVERGENT B0, `(.L_x_1) ;  /* 0x0000058000007945 */ /* 0x000fe20003800200 */
[----:B------:R-:W-:-:S03]  /*0300*/  UIMAD UR11, UR5, UR5, URZ ;  /* 0x00000005050b72a4 */ /* 0x000fc6000f8e02ff */
[C---:B0-----:R-:W-:Y:S01]  /*0310*/  ISETP.GE.AND P1, PT, R15.reuse, UR6, PT ;  /* 0x000000060f007c0c */ /* 0x041fe2000bf26270 */
[----:B------:R-:W-:Y:S01]  /*0320*/  UMOV UR6, UR5 ;  /* 0x0000000500067c82 */ /* 0x000fe20008000000 */
[----:B------:R-:W-:Y:S02]  /*0330*/  UIADD3 UR5, UPT, UPT, UR5, 0x1, URZ ;  /* 0x0000000105057890 */ /* 0x000fe4000fffe0ff */
[----:B------:R-:W-:Y:S01]  /*0340*/  ISETP.GT.AND P1, PT, R15, -0x1, !P1 ;  /* 0xffffffff0f00780c */ /* 0x000fe20004f24270 */
[----:B------:R-:W-:-:S03]  /*0350*/  UISETP.NE.AND UP0, UPT, UR6, UR7, UPT ;  /* 0x000000070600728c */ /* 0x000fc6000bf05270 */
[----:B------:R-:W-:-:S13]  /*0360*/  PLOP3.LUT P2, PT, P0, P1, PT, 0x80, 0x8 ;  /* 0x000000000008781c */ /* 0x000fda0000743070 */
[----:B------:R-:W-:Y:S05]  /*0370*/  @!P2 BRA `(.L_x_2) ;  /* 0x00000004003ca947 */ /* 0x000fea0003800000 */
[----:B------:R-:W0:Y:S01]  /*0380*/  LDC R13, c[0x0][0x398] ;  /* 0x0000e600ff0d7b82 */ /* 0x000e220000000800 */
[----:B------:R-:W1:Y:S01]  /*0390*/  LDCU UR6, c[0x0][0x390] ;  /* 0x00007200ff0677ac */ /* 0x000e620008000800 */
[----:B------:R-:W2:Y:S01]  /*03a0*/  LDCU.64 UR14, c[0x0][0x380] ;  /* 0x00007000ff0e77ac */ /* 0x000ea20008000a00 */
[----:B-1----:R-:W-:-:S04]  /*03b0*/  IMAD R0, R15, UR6, R4 ;  /* 0x000000060f007c24 */ /* 0x002fc8000f8e0204 */
[----:B0-----:R-:W-:-:S05]  /*03c0*/  IMAD R0, R0, R13, UR4 ;  /* 0x0000000400007e24 */ /* 0x001fca000f8e020d */
[----:B--2---:R-:W-:-:S04]  /*03d0*/  IADD3 R16, P2, PT, R0, UR14, RZ ;  /* 0x0000000e00107c10 */ /* 0x004fc8000ff5e0ff */
[----:B------:R-:W-:-:S05]  /*03e0*/  LEA.HI.X.SX32 R17, R0, UR15, 0x1, P2 ;  /* 0x0000000f00117c11 */ /* 0x000fca00090f0eff */
[----:B------:R-:W2:Y:S01]  /*03f0*/  LDG.E.U8.CONSTANT R13, desc[UR12][R16.64] ;  /* 0x0000000c100d7981 */ /* 0x000ea2000c1e9100 */
[----:B------:R-:W-:-:S06]  /*0400*/  UIMAD UR6, UR7, UR7, UR11 ;  /* 0x00000007070672a4 */ /* 0x000fcc000f8e020b */
[----:B------:R-:W-:-:S04]  /*0410*/  I2FP.F32.U32 R14, UR6 ;  /* 0x00000006000e7c45 */ /* 0x000fc80008201000 */
[----:B------:R-:W-:Y:S01]  /*0420*/  IADD3 R0, PT, PT, R14, -0xd000000, RZ ;  /* 0xf30000000e007810 */ /* 0x000fe20007ffe0ff */
[----:B------:R0:W1:Y:S03]  /*0430*/  MUFU.RSQ R19, R14 ;  /* 0x0000000e00137308 */ /* 0x0000660000001400 */
[----:B------:R-:W-:Y:S02]  /*0440*/  ISETP.GT.U32.AND P2, PT, R0, 0x727fffff, PT ;  /* 0x727fffff0000780c */ /* 0x000fe40003f44070 */
[----:B--2---:R-:W-:-:S11]  /*0450*/  I2FP.F32.U32 R13, R13 ;  /* 0x0000000d000d7245 */ /* 0x004fd60000201000 */
[----:B01----:R-:W-:Y:S05]  /*0460*/  @!P2 BRA `(.L_x_3) ;  /* 0x00000000001ca947 */ /* 0x003fea0003800000 */
[----:B------:R-:W-:Y:S01]  /*0470*/  BSSY.RECONVERGENT B1, `(.L_x_4) ;  /* 0x0000004000017945 */ /* 0x000fe20003800200 */
[----:B------:R-:W-:Y:S02]  /*0480*/  MOV R0, R14 ;  /* 0x0000000e00007202 */ /* 0x000fe40000000f00 */
[----:B------:R-:W-:-:S07]  /*0490*/  MOV R21, 0x4b0 ;  /* 0x000004b000157802 */ /* 0x000fce0000000f00 */
[----:B------:R-:W-:Y:S05]  /*04a0*/  CALL.REL.NOINC `($__internal_0_$__cuda_sm20_sqrt_rn_f32_slowpath) ;  /* 0x0000001000347944 */ /* 0x000fea0003c00000 */
[----:B------:R-:W-:Y:S05]  /*04b0*/  BSYNC.RECONVERGENT B1 ;  /* 0x0000000000017941 */ /* 0x000fea0003800200 */
.L_x_4:
[----:B------:R-:W-:Y:S01]  /*04c0*/  MOV R25, R0 ;  /* 0x0000000000197202 */ /* 0x000fe20000000f00 */
[----:B------:R-:W-:Y:S06]  /*04d0*/  BRA `(.L_x_5) ;  /* 0x0000000000107947 */ /* 0x000fec0003800000 */
.L_x_3:
[----:B------:R-:W-:Y:S01]  /*04e0*/  FMUL.FTZ R25, R14, R19 ;  /* 0x000000130e197220 */ /* 0x000fe20000410000 */
[----:B------:R-:W-:-:S03]  /*04f0*/  FMUL.FTZ R2, R19, 0.5 ;  /* 0x3f00000013027820 */ /* 0x000fc60000410000 */
[----:B------:R-:W-:-:S04]  /*0500*/  FFMA R0, -R25, R25, R14 ;  /* 0x0000001919007223 */ /* 0x000fc8000000010e */
[----:B------:R-:W-:-:S07]  /*0510*/  FFMA R25, R0, R2, R25 ;  /* 0x0000000200197223 */ /* 0x000fce0000000019 */
.L_x_5:
[----:B------:R-:W0:Y:S01]  /*0520*/  MUFU.RCP R0, R5 ;  /* 0x0000000500007308 */ /* 0x000e220000001000 */
[----:B------:R-:W-:Y:S01]  /*0530*/  FMUL R25, R25, -R25 ;  /* 0x8000001919197220 */ /* 0x000fe20000400000 */
[----:B------:R-:W-:Y:S06]  /*0540*/  BSSY.RECONVERGENT B1, `(.L_x_6) ;  /* 0x000000b000017945 */ /* 0x000fec0003800200 */
[----:B------:R-:W1:Y:S01]  /*0550*/  FCHK P2, R25, R5 ;  /* 0x0000000519007302 */ /* 0x000e620000040000 */
[----:B0-----:R-:W-:-:S04]  /*0560*/  FFMA R17, -R5, R0, 1 ;  /* 0x3f80000005117423 */ /* 0x001fc80000000100 */
[----:B------:R-:W-:-:S04]  /*0570*/  FFMA R0, R0, R17, R0 ;  /* 0x0000001100007223 */ /* 0x000fc80000000000 */
[----:B------:R-:W-:-:S04]  /*0580*/  FFMA R17, R25, R0, RZ ;  /* 0x0000000019117223 */ /* 0x000fc800000000ff */
[----:B------:R-:W-:-:S04]  /*0590*/  FFMA R2, -R5, R17, R25 ;  /* 0x0000001105027223 */ /* 0x000fc80000000119 */
[----:B------:R-:W-:Y:S01]  /*05a0*/  FFMA R0, R0, R2, R17 ;  /* 0x0000000200007223 */ /* 0x000fe20000000011 */
[----:B-1----:R-:W-:Y:S06]  /*05b0*/  @!P2 BRA `(.L_x_7) ;  /* 0x00000000000ca947 */ /* 0x002fec0003800000 */
[----:B------:R-:W-:Y:S01]  /*05c0*/  IMAD.MOV.U32 R0, RZ, RZ, R5 ;  /* 0x000000ffff007224 */ /* 0x000fe200078e0005 */
[----:B------:R-:W-:-:S07]  /*05d0*/  MOV R2, 0x5f0 ;  /* 0x000005f000027802 */ /* 0x000fce0000000f00 */
[----:B------:R-:W-:Y:S05]  /*05e0*/  CALL.REL.NOINC `($__internal_1_$__cuda_sm3x_div_rn_noftz_f32_slowpath) ;  /* 0x0000001000407944 */ /* 0x000fea0003c00000 */
.L_x_7:
[----:B------:R-:W-:Y:S05]  /*05f0*/  BSYNC.RECONVERGENT B1 ;  /* 0x0000000000017941 */ /* 0x000fea0003800200 */
.L_x_6:
[----:B------:R-:W-:Y:S01]  /*0600*/  HFMA2 R17, -RZ, RZ, 0.96630859375, -0.0022525787353515625 ;  /* 0x3bbb989dff117431 */ /* 0x000fe200000001ff */
[----:B------:R-:W-:Y:S01]  /*0610*/  MOV R19, 0x437c0000 ;  /* 0x437c000000137802 */ /* 0x000fe20000000f00 */
[----:B------:R-:W0:Y:S01]  /*0620*/  MUFU.RCP R14, UR8 ;  /* 0x00000008000e7d08 */ /* 0x000e220008001000 */
[----:B------:R-:W-:Y:S01]  /*0630*/  FADD R25, -R12, R13 ;  /* 0x0000000d0c197221 */ /* 0x000fe20000000100 */
[----:B------:R-:W-:Y:S03]  /*0640*/  BSSY.RECONVERGENT B1, `(.L_x_8) ;  /* 0x0000015000017945 */ /* 0x000fe60003800200 */
[----:B------:R-:W-:Y:S01]  /*0650*/  FMUL R25, R25, -R25 ;  /* 0x8000001919197220 */ /* 0x000fe20000400000 */
[----:B------:R-:W-:-:S03]  /*0660*/  FFMA.SAT R2, R0, R17, 0.5 ;  /* 0x3f00000000027423 */ /* 0x000fc60000002011 */
[----:B------:R-:W-:Y:S01]  /*0670*/  FCHK P2, R25, UR8 ;  /* 0x0000000819007d02 */ /* 0x000fe20008040000 */
[----:B------:R-:W-:Y:S01]  /*0680*/  FFMA.RM R2, R2, R19, 12582913 ;  /* 0x4b40000102027423 */ /* 0x000fe20000004013 */
[----:B------:R-:W-:-:S03]  /*0690*/  MOV R19, UR8 ;  /* 0x0000000800137c02 */ /* 0x000fc60008000f00 */
[----:B------:R-:W-:Y:S02]  /*06a0*/  FADD R17, R2, -12583039 ;  /* 0xcb40007f02117421 */ /* 0x000fe40000000000 */
[----:B0-----:R-:W-:Y:S02]  /*06b0*/  FFMA R19, R14, -R19, 1 ;  /* 0x3f8000000e137423 */ /* 0x001fe40000000813 */
[----:B------:R-:W-:-:S04]  /*06c0*/  FFMA R17, R0, 1.4426950216293334961, -R17 ;  /* 0x3fb8aa3b00117823 */ /* 0x000fc80000000811 */
[----:B------:R-:W-:Y:S01]  /*06d0*/  FFMA R17, R0, 1.925963033500011079e-08, R17 ;  /* 0x32a5706000117823 */ /* 0x000fe20000000011 */
[----:B------:R-:W-:Y:S01]  /*06e0*/  FFMA R0, R14, R19, R14 ;  /* 0x000000130e007223 */ /* 0x000fe2000000000e */
[----:B------:R-:W-:-:S03]  /*06f0*/  IMAD.SHL.U32 R14, R2, 0x800000, RZ ;  /* 0x00800000020e7824 */ /* 0x000fc600078e00ff */
[----:B------:R-:W-:Y:S01]  /*0700*/  FFMA R16, R25, R0, RZ ;  /* 0x0000000019107223 */ /* 0x000fe200000000ff */
[----:B------:R-:W0:Y:S03]  /*0710*/  MUFU.EX2 R17, R17 ;  /* 0x0000001100117308 */ /* 0x000e260000000800 */
[----:B------:R-:W-:-:S04]  /*0720*/  FFMA R19, R16, -UR8, R25 ;  /* 0x8000000810137c23 */ /* 0x000fc80008000019 */
[----:B------:R-:W-:Y:S01]  /*0730*/  FFMA R0, R0, R19, R16 ;  /* 0x0000001300007223 */ /* 0x000fe20000000010 */
[----:B0-----:R-:W-:Y:S01]  /*0740*/  FMUL R14, R14, R17 ;  /* 0x000000110e0e7220 */ /* 0x001fe20000400000 */
[----:B------:R-:W-:Y:S06]  /*0750*/  @!P2 BRA `(.L_x_9) ;  /* 0x00000000000ca947 */ /* 0x000fec0003800000 */
[----:B------:R-:W-:Y:S02]  /*0760*/  MOV R0, UR8 ;  /* 0x0000000800007c02 */ /* 0x000fe40008000f00 */
[----:B------:R-:W-:-:S07]  /*0770*/  MOV R2, 0x790 ;  /* 0x0000079000027802 */ /* 0x000fce0000000f00 */
[----:B------:R-:W-:Y:S05]  /*0780*/  CALL.REL.NOINC `($__internal_1_$__cuda_sm3x_div_rn_noftz_f32_slowpath) ;  /* 0x0000000c00d87944 */ /* 0x000fea0003c00000 */
.L_x_9:
[----:B------:R-:W-:Y:S05]  /*0790*/  BSYNC.RECONVERGENT B1 ;  /* 0x0000000000017941 */ /* 0x000fea0003800200 */
.L_x_8:
[----:B------:R-:W-:Y:S01]  /*07a0*/  HFMA2 R17, -RZ, RZ, 0.96630859375, -0.0022525787353515625 ;  /* 0x3bbb989dff117431 */ /* 0x000fe200000001ff */
[----:B------:R-:W-:-:S04]  /*07b0*/  MOV R19, 0x437c0000 ;  /* 0x437c000000137802 */ /* 0x000fc80000000f00 */
[----:B------:R-:W-:-:S04]  /*07c0*/  FFMA.SAT R2, R0, R17, 0.5 ;  /* 0x3f00000000027423 */ /* 0x000fc80000002011 */
[----:B------:R-:W-:-:S04]  /*07d0*/  FFMA.RM R2, R2, R19, 12582913 ;  /* 0x4b40000102027423 */ /* 0x000fc80000004013 */
[C---:B------:R-:W-:Y:S01]  /*07e0*/  FADD R17, R2.reuse, -12583039 ;  /* 0xcb40007f02117421 */ /* 0x040fe20000000000 */
[----:B------:R-:W-:-:S03]  /*07f0*/  IMAD.SHL.U32 R2, R2, 0x800000, RZ ;  /* 0x0080000002027824 */ /* 0x000fc600078e00ff */
[----:B------:R-:W-:-:S04]  /*0800*/  FFMA R17, R0, 1.4426950216293334961, -R17 ;  /* 0x3fb8aa3b00117823 */ /* 0x000fc80000000811 */
[----:B------:R-:W-:-:S06]  /*0810*/  FFMA R17, R0, 1.925963033500011079e-08, R17 ;  /* 0x32a5706000117823 */ /* 0x000fcc0000000011 */
[----:B------:R-:W0:Y:S02]  /*0820*/  MUFU.EX2 R17, R17 ;  /* 0x0000001100117308 */ /* 0x000e240000000800 */
[----:B0-----:R-:W-:-:S04]  /*0830*/  FMUL R19, R2, R17 ;  /* 0x0000001102137220 */ /* 0x001fc80000400000 */
[----:B------:R-:W-:-:S04]  /*0840*/  FMUL R14, R14, R19 ;  /* 0x000000130e0e7220 */ /* 0x000fc80000400000 */
[----:B------:R-:W-:Y:S01]  /*0850*/  FFMA R10, R13, R14, R10 ;  /* 0x0000000e0d0a7223 */ /* 0x000fe2000000000a */
[----:B------:R-:W-:-:S07]  /*0860*/  FADD R11, R11, R14 ;  /* 0x0000000e0b0b7221 */ /* 0x000fce0000000000 */
.L_x_2:
[----:B------:R-:W-:Y:S05]  /*0870*/  BSYNC.RECONVERGENT B0 ;  /* 0x0000000000007941 */ /* 0x000fea0003800200 */
.L_x_1:
[----:B------:R-:W-:-:S09]  /*0880*/  UISETP.NE.AND UP1, UPT, UR7, URZ, UPT ;  /* 0x000000ff0700728c */ /* 0x000fd2000bf25270 */
[----:B------:R-:W-:Y:S05]  /*0890*/  BRA.U !UP1, `(.L_x_10) ;  /* 0x0000000909d07547 */ /* 0x000fea000b800000 */
[----:B------:R-:W0:Y:S01]  /*08a0*/  LDC R16, c[0x0][0x398] ;  /* 0x0000e600ff107b82 */ /* 0x000e220000000800 */
[----:B------:R-:W1:Y:S01]  /*08b0*/  LDCU UR6, c[0x0][0x390] ;  /* 0x00007200ff0677ac */ /* 0x000e620008000800 */
[----:B------:R-:W2:Y:S06]  /*08c0*/  LDCU UR14, c[0x0][0x390] ;  /* 0x00007200ff0e77ac */ /* 0x000eac0008000800 */
[----:B------:R-:W3:Y:S01]  /*08d0*/  LDC R13, c[0x0][0x398] ;  /* 0x0000e600ff0d7b82 */ /* 0x000ee20000000800 */
[----:B------:R-:W4:Y:S01]  /*08e0*/  LDCU.64 UR16, c[0x0][0x380] ;  /* 0x00007000ff1077ac */ /* 0x000f220008000a00 */
[----:B------:R-:W-:-:S02]  /*08f0*/  UIADD3 UR9, UPT, UPT, -UR7, 0x1, URZ ;  /* 0x0000000107097890 */ /* 0x000fc4000fffe1ff */
[----:B------:R-:W-:Y:S01]  /*0900*/  ULEA UR10, -UR7, URZ, 0x1 ;  /* 0x000000ff070a7291 */ /* 0x000fe2000f8e09ff */
[C---:B-1----:R-:W-:Y:S02]  /*0910*/  IMAD R14, R15.reuse, UR6, R7 ;  /* 0x000000060f0e7c24 */ /* 0x042fe4000f8e0207 */
[----:B------:R-:W-:Y:S02]  /*0920*/  IMAD R15, R15, UR6, R8 ;  /* 0x000000060f0f7c24 */ /* 0x000fe4000f8e0208 */
[-C--:B0-----:R-:W-:Y:S02]  /*0930*/  IMAD R14, R14, R16.reuse, UR4 ;  /* 0x000000040e0e7e24 */ /* 0x081fe4000f8e0210 */
[----:B------:R-:W-:Y:S01]  /*0940*/  IMAD R16, R15, R16, UR4 ;  /* 0x000000040f107e24 */ /* 0x000fe2000f8e0210 */
[----:B--2-4-:R-:W-:-:S07]  /*0950*/  MOV R15, R4 ;  /* 0x00000004000f7202 */ /* 0x014fce0000000f00 */
.L_x_29:
[----:B------:R-:W-:Y:S01]  /*0960*/  IADD3 R0, PT, PT, R15, 0x1, RZ ;  /* 0x000000010f007810 */ /* 0x000fe20007ffe0ff */
[----:B------:R-:W-:Y:S01]  /*0970*/  UIADD3 UR10, UPT, UPT, UR10, 0x2, URZ ;  /* 0x000000020a0a7890 */ /* 0x000fe2000fffe0ff */
[----:B------:R-:W-:Y:S02]  /*0980*/  BSSY.RECONVERGENT B0, `(.L_x_11) ;  /* 0x000004f000007945 */ /* 0x000fe40003800200 */
[----:B------:R-:W-:Y:S01]  /*0990*/  ISETP.GE.AND P2, PT, R0, UR14, PT ;  /* 0x0000000e00007c0c */ /* 0x000fe2000bf46270 */
[----:B------:R-:W-:-:S03]  /*09a0*/  UISETP.NE.AND UP1, UPT, UR10, URZ, UPT ;  /* 0x000000ff0a00728c */ /* 0x000fc6000bf25270 */
[----:B------:R-:W-:-:S04]  /*09b0*/  ISETP.GT.AND P2, PT, R0, -0x1, !P2 ;  /* 0xffffffff0000780c */ /* 0x000fc80005744270 */
[----:B------:R-:W-:-:S13]  /*09c0*/  PLOP3.LUT P2, PT, P2, P1, PT, 0x80, 0x8 ;  /* 0x000000000008781c */ /* 0x000fda0001743070 */
[----:B------:R-:W-:Y:S05]  /*09d0*/  @!P2 BRA `(.L_x_12) ;  /* 0x000000040024a947 */ /* 0x000fea0003800000 */
[----:B------:R-:W-:-:S04]  /*09e0*/  IADD3 R18, P2, PT, R16, UR16, RZ ;  /* 0x0000001010127c10 */ /* 0x000fc8000ff5e0ff */
        /* <DEDUP_REMOVED lines=10> */
[----:B------:R-:W-:Y:S01]  /*0a90*/  IMAD.MOV.U32 R0, RZ, RZ, R17 ;  /* 0x000000ffff007224 */ /* 0x000fe200078e0011 */
[----:B------:R-:W-:-:S07]  /*0aa0*/  MOV R21, 0xac0 ;  /* 0x00000ac000157802 */ /* 0x000fce0000000f00 */
[----:B---3--:R-:W-:Y:S05]  /*0ab0*/  CALL.REL.NOINC `($__internal_0_$__cuda_sm20_sqrt_rn_f32_slowpath) ;  /* 0x0000000800b07944 */ /* 0x008fea0003c00000 */
[----:B------:R-:W-:Y:S05]  /*0ac0*/  BSYNC.RECONVERGENT B1 ;  /* 0x0000000000017941 */ /* 0x000fea0003800200 */
.L_x_14:
[----:B------:R-:W-:Y:S05]  /*0ad0*/  BRA `(.L_x_15) ;  /* 0x0000000000107947 */ /* 0x000fea0003800000 */
.L_x_13:
[----:B------:R-:W-:Y:S01]  /*0ae0*/  FMUL.FTZ R0, R17, R2 ;  /* 0x0000000211007220 */ /* 0x000fe20000410000 */
[----:B------:R-:W-:-:S03]  /*0af0*/  FMUL.FTZ R2, R2, 0.5 ;  /* 0x3f00000002027820 */ /* 0x000fc60000410000 */
[----:B------:R-:W-:-:S04]  /*0b00*/  FFMA R17, -R0, R0, R17 ;  /* 0x0000000000117223 */ /* 0x000fc80000000111 */
[----:B------:R-:W-:-:S07]  /*0b10*/  FFMA R0, R17, R2, R0 ;  /* 0x0000000211007223 */ /* 0x000fce0000000000 */
.L_x_15:
        /* <DEDUP_REMOVED lines=10> */
[----:B------:R-:W-:Y:S02]  /*0bc0*/  MOV R0, R5 ;  /* 0x0000000500007202 */ /* 0x000fe40000000f00 */
[----:B------:R-:W-:-:S07]  /*0bd0*/  MOV R2, 0xbf0 ;  /* 0x00000bf000027802 */ /* 0x000fce0000000f00 */
[----:B---3--:R-:W-:Y:S05]  /*0be0*/  CALL.REL.NOINC `($__internal_1_$__cuda_sm3x_div_rn_noftz_f32_slowpath) ;  /* 0x0000000800c07944 */ /* 0x008fea0003c00000 */
.L_x_17:
[----:B------:R-:W-:Y:S05]  /*0bf0*/  BSYNC.RECONVERGENT B1 ;  /* 0x0000000000017941 */ /* 0x000fea0003800200 */
.L_x_16:
[----:B------:R-:W-:Y:S01]  /*0c00*/  HFMA2 R17, -RZ, RZ, 0.96630859375, -0.0022525787353515625 ;  /* 0x3bbb989dff117431 */ /* 0x000fe200000001ff */
[----:B------:R-:W-:Y:S01]  /*0c10*/  MOV R19, 0x437c0000 ;  /* 0x437c000000137802 */ /* 0x000fe20000000f00 */
[----:B------:R-:W0:Y:S01]  /*0c20*/  MUFU.RCP R20, UR8 ;  /* 0x0000000800147d08 */ /* 0x000e220008001000 */
[----:B------:R-:W-:Y:S02]  /*0c30*/  BSSY.RECONVERGENT B1, `(.L_x_18) ;  /* 0x0000016000017945 */ /* 0x000fe40003800200 */
[----:B------:R-:W-:-:S04]  /*0c40*/  FFMA.SAT R2, R0, R17, 0.5 ;  /* 0x3f00000000027423 */ /* 0x000fc80000002011 */
[----:B------:R-:W-:Y:S01]  /*0c50*/  FFMA.RM R2, R2, R19, 12582913 ;  /* 0x4b40000102027423 */ /* 0x000fe20000004013 */
[----:B------:R-:W-:-:S03]  /*0c60*/  IMAD.U32 R19, RZ, RZ, UR8 ;  /* 0x00000008ff137e24 */ /* 0x000fc6000f8e00ff */
[----:B------:R-:W-:Y:S01]  /*0c70*/  FADD R17, R2, -12583039 ;  /* 0xcb40007f02117421 */ /* 0x000fe20000000000 */
[----:B0-----:R-:W-:Y:S01]  /*0c80*/  FFMA R19, R20, -R19, 1 ;  /* 0x3f80000014137423 */ /* 0x001fe20000000813 */
[----:B------:R-:W-:Y:S02]  /*0c90*/  SHF.L.U32 R21, R2, 0x17, RZ ;  /* 0x0000001702157819 */ /* 0x000fe400000006ff */
[----:B------:R-:W-:-:S04]  /*0ca0*/  FFMA R17, R0, 1.4426950216293334961, -R17 ;  /* 0x3fb8aa3b00117823 */ /* 0x000fc80000000811 */
[----:B------:R-:W-:Y:S01]  /*0cb0*/  FFMA R17, R0, 1.925963033500011079e-08, R17 ;  /* 0x32a5706000117823 */ /* 0x000fe20000000011 */
[----:B------:R-:W-:-:S03]  /*0cc0*/  FADD R0, -R12, R23 ;  /* 0x000000170c007221 */ /* 0x000fc60000000100 */
[----:B------:R-:W0:Y:S01]  /*0cd0*/  MUFU.EX2 R18, R17 ;  /* 0x0000001100127308 */ /* 0x000e220000000800 */
[----:B------:R-:W-:Y:S01]  /*0ce0*/  FMUL R25, R0, -R0 ;  /* 0x8000000000197220 */ /* 0x000fe20000400000 */
[----:B------:R-:W-:-:S04]  /*0cf0*/  FFMA R0, R20, R19, R20 ;  /* 0x0000001314007223 */ /* 0x000fc80000000014 */
[----:B------:R-:W-:Y:S02]  /*0d00*/  FFMA R19, R0, R25, RZ ;  /* 0x0000001900137223 */ /* 0x000fe400000000ff */
[----:B------:R-:W1:Y:S02]  /*0d10*/  FCHK P2, R25, UR8 ;  /* 0x0000000819007d02 */ /* 0x000e640008040000 */
[----:B------:R-:W-:-:S04]  /*0d20*/  FFMA R2, R19, -UR8, R25 ;  /* 0x8000000813027c23 */ /* 0x000fc80008000019 */
[----:B------:R-:W-:Y:S01]  /*0d30*/  FFMA R0, R0, R2, R19 ;  /* 0x0000000200007223 */ /* 0x000fe20000000013 */
[----:B0-----:R-:W-:Y:S01]  /*0d40*/  FMUL R21, R21, R18 ;  /* 0x0000001215157220 */ /* 0x001fe20000400000 */
[----:B-1----:R-:W-:Y:S06]  /*0d50*/  @!P2 BRA `(.L_x_19) ;  /* 0x00000000000ca947 */ /* 0x002fec0003800000 */
[----:B------:R-:W-:Y:S02]  /*0d60*/  MOV R0, UR8 ;  /* 0x0000000800007c02 */ /* 0x000fe40008000f00 */
[----:B------:R-:W-:-:S07]  /*0d70*/  MOV R2, 0xd90 ;  /* 0x00000d9000027802 */ /* 0x000fce0000000f00 */
[----:B---3--:R-:W-:Y:S05]  /*0d80*/  CALL.REL.NOINC `($__internal_1_$__cuda_sm3x_div_rn_noftz_f32_slowpath) ;  /* 0x0000000800587944 */ /* 0x008fea0003c00000 */
.L_x_19:
[----:B------:R-:W-:Y:S05]  /*0d90*/  BSYNC.RECONVERGENT B1 ;  /* 0x0000000000017941 */ /* 0x000fea0003800200 */
.L_x_18:
[----:B------:R-:W-:Y:S02]  /*0da0*/  HFMA2 R17, -RZ, RZ, 0.96630859375, -0.0022525787353515625 ;  /* 0x3bbb989dff117431 */ /* 0x000fe400000001ff */
[----:B------:R-:W-:-:S03]  /*0db0*/  IMAD.MOV.U32 R19, RZ, RZ, 0x437c0000 ;  /* 0x437c0000ff137424 */ /* 0x000fc600078e00ff */
[----:B------:R-:W-:-:S04]  /*0dc0*/  FFMA.SAT R2, R0, R17, 0.5 ;  /* 0x3f00000000027423 */ /* 0x000fc80000002011 */
[----:B------:R-:W-:-:S04]  /*0dd0*/  FFMA.RM R2, R2, R19, 12582913 ;  /* 0x4b40000102027423 */ /* 0x000fc80000004013 */
[C---:B------:R-:W-:Y:S01]  /*0de0*/  FADD R17, R2.reuse, -12583039 ;  /* 0xcb40007f02117421 */ /* 0x040fe20000000000 */
[----:B------:R-:W-:-:S03]  /*0df0*/  SHF.L.U32 R2, R2, 0x17, RZ ;  /* 0x0000001702027819 */ /* 0x000fc600000006ff */
[----:B------:R-:W-:-:S04]  /*0e00*/  FFMA R17, R0, 1.4426950216293334961, -R17 ;  /* 0x3fb8aa3b00117823 */ /* 0x000fc80000000811 */
[----:B------:R-:W-:-:S06]  /*0e10*/  FFMA R17, R0, 1.925963033500011079e-08, R17 ;  /* 0x32a5706000117823 */ /* 0x000fcc0000000011 */
[----:B------:R-:W0:Y:S02]  /*0e20*/  MUFU.EX2 R17, R17 ;  /* 0x0000001100117308 */ /* 0x000e240000000800 */
[----:B0-----:R-:W-:-:S04]  /*0e30*/  FMUL R2, R2, R17 ;  /* 0x0000001102027220 */ /* 0x001fc80000400000 */
[----:B------:R-:W-:-:S04]  /*0e40*/  FMUL R2, R21, R2 ;  /* 0x0000000215027220 */ /* 0x000fc80000400000 */
[----:B------:R-:W-:Y:S01]  /*0e50*/  FFMA R10, R23, R2, R10 ;  /* 0x00000002170a7223 */ /* 0x000fe2000000000a */
[----:B------:R-:W-:-:S07]  /*0e60*/  FADD R11, R11, R2 ;  /* 0x000000020b0b7221 */ /* 0x000fce0000000000 */
.L_x_12:
[----:B------:R-:W-:Y:S05]  /*0e70*/  BSYNC.RECONVERGENT B0 ;  /* 0x0000000000007941 */ /* 0x000fea0003800200 */
.L_x_11:
[----:B------:R-:W-:Y:S01]  /*0e80*/  IADD3 R15, PT, PT, R15, 0x2, RZ ;  /* 0x000000020f0f7810 */ /* 0x000fe20007ffe0ff */
[----:B------:R-:W-:Y:S03]  /*0e90*/  BSSY.RECONVERGENT B0, `(.L_x_20) ;  /* 0x0000050000007945 */ /* 0x000fe60003800200 */
[----:B------:R-:W-:-:S04]  /*0ea0*/  ISETP.GE.AND P2, PT, R15, UR14, PT ;  /* 0x0000000e0f007c0c */ /* 0x000fc8000bf46270 */
[----:B------:R-:W-:-:S04]  /*0eb0*/  ISETP.GT.AND P2, PT, R15, -0x1, !P2 ;  /* 0xffffffff0f00780c */ /* 0x000fc80005744270 */
[----:B------:R-:W-:-:S13]  /*0ec0*/  PLOP3.LUT P2, PT, P2, P1, PT, 0x80, 0x8 ;  /* 0x000000000008781c */ /* 0x000fda0001743070 */
[----:B------:R-:W-:Y:S05]  /*0ed0*/  @!P2 BRA `(.L_x_21) ;  /* 0x00000004002ca947 */ /* 0x000fea0003800000 */
[----:B------:R-:W-:-:S04]  /*0ee0*/  IADD3 R18, P2, PT, R14, UR16, RZ ;  /* 0x000000100e127c10 */ /* 0x000fc8000ff5e0ff */
[----:B------:R-:W-:-:S05]  /*0ef0*/  LEA.HI.X.SX32 R19, R14, UR17, 0x1, P2 ;  /* 0x000000110e137c11 */ /* 0x000fca00090f0eff */
[----:B------:R-:W2:Y:S01]  /*0f00*/  LDG.E.U8.CONSTANT R18, desc[UR12][R18.64] ;  /* 0x0000000c12127981 */ /* 0x000ea2000c1e9100 */
[----:B------:R-:W-:-:S04]  /*0f10*/  UIMAD UR6, UR9, UR9, UR9 ;  /* 0x00000009090672a4 */ /* 0x000fc8000f8e0209 */
[----:B------:R-:W-:-:S04]  /*0f20*/  UIADD3 UR6, UPT, UPT, UR11, UR9, UR6 ;  /* 0x000000090b067290 */ /* 0x000fc8000fffe006 */
[----:B------:R-:W-:-:S06]  /*0f30*/  UIADD3 UR6, UPT, UPT, UR6, 0x1, URZ ;  /* 0x0000000106067890 */ /* 0x000fcc000fffe0ff */
        /* <DEDUP_REMOVED lines=11> */
.L_x_23:
[----:B------:R-:W-:Y:S05]  /*0ff0*/  BRA `(.L_x_24) ;  /* 0x0000000000107947 */ /* 0x000fea0003800000 */
.L_x_22:
[----:B------:R-:W-:Y:S01]  /*1000*/  FMUL.FTZ R0, R17, R2 ;  /* 0x0000000211007220 */ /* 0x000fe20000410000 */
[----:B------:R-:W-:-:S03]  /*1010*/  FMUL.FTZ R2, R2, 0.5 ;  /* 0x3f00000002027820 */ /* 0x000fc60000410000 */
[----:B------:R-:W-:-:S04]  /*1020*/  FFMA R17, -R0, R0, R17 ;  /* 0x0000000000117223 */ /* 0x000fc80000000111 */
[----:B------:R-:W-:-:S07]  /*1030*/  FFMA R0, R17, R2, R0 ;  /* 0x0000000211007223 */ /* 0x000fce0000000000 */
.L_x_24:
        /* <DEDUP_REMOVED lines=13> */
.L_x_26:
[----:B------:R-:W-:Y:S05]  /*1110*/  BSYNC.RECONVERGENT B1 ;  /* 0x0000000000017941 */ /* 0x000fea0003800200 */
.L_x_25:
        /* <DEDUP_REMOVED lines=25> */
.L_x_28:
[----:B------:R-:W-:Y:S05]  /*12b0*/  BSYNC.RECONVERGENT B1 ;  /* 0x0000000000017941 */ /* 0x000fea0003800200 */
.L_x_27:
        /* <DEDUP_REMOVED lines=13> */
.L_x_21:
[----:B------:R-:W-:Y:S05]  /*1390*/  BSYNC.RECONVERGENT B0 ;  /* 0x0000000000007941 */ /* 0x000fea0003800200 */
.L_x_20:
[C---:B---3--:R-:W-:Y:S01]  /*13a0*/  LEA R14, R13.reuse, R14, 0x1 ;  /* 0x0000000e0d0e7211 */ /* 0x048fe200078e08ff */
[----:B------:R-:W-:Y:S01]  /*13b0*/  UIADD3 UR9, UPT, UPT, UR9, 0x2, URZ ;  /* 0x0000000209097890 */ /* 0x000fe2000fffe0ff */
[----:B------:R-:W-:Y:S01]  /*13c0*/  LEA R16, R13, R16, 0x1 ;  /* 0x000000100d107211 */ /* 0x000fe200078e08ff */
[----:B------:R-:W-:Y:S10]  /*13d0*/  BRA.U UP1, `(.L_x_29) ;  /* 0xfffffff501607547 */ /* 0x000ff4000b83ffff */
.L_x_10:
[----:B------:R-:W-:Y:S05]  /*13e0*/  BRA.U UP0, `(.L_x_30) ;  /* 0xffffffed00b87547 */ /* 0x000fea000b83ffff */
.L_x_0:
[----:B------:R-:W0:Y:S01]  /*13f0*/  MUFU.RCP R0, R11 ;  /* 0x0000000b00007308 */ /* 0x000e220000001000 */
[----:B------:R-:W-:Y:S01]  /*1400*/  BSSY.RECONVERGENT B0, `(.L_x_31) ;  /* 0x000000d000007945 */ /* 0x000fe20003800200 */
[----:B------:R-:W-:-:S06]  /*1410*/  SHF.R.S32.HI R12, RZ, 0x1f, R9 ;  /* 0x0000001fff0c7819 */ /* 0x000fcc0000011409 */
[----:B------:R-:W1:Y:S01]  /*1420*/  FCHK P1, R10, R11 ;  /* 0x0000000b0a007302 */ /* 0x000e620000020000 */
[----:B0-----:R-:W-:-:S04]  /*1430*/  FFMA R13, R0, -R11, 1 ;  /* 0x3f800000000d7423 */ /* 0x001fc8000000080b */
[----:B------:R-:W-:-:S04]  /*1440*/  FFMA R13, R0, R13, R0 ;  /* 0x0000000d000d7223 */ /* 0x000fc80000000000 */
[----:B------:R-:W-:-:S04]  /*1450*/  FFMA R15, R13, R10, RZ ;  /* 0x0000000a0d0f7223 */ /* 0x000fc800000000ff */
[----:B------:R-:W-:-:S04]  /*1460*/  FFMA R0, R15, -R11, R10 ;  /* 0x8000000b0f007223 */ /* 0x000fc8000000000a */
[----:B------:R-:W-:Y:S01]  /*1470*/  FFMA R0, R13, R0, R15 ;  /* 0x000000000d007223 */ /* 0x000fe2000000000f */
[----:B-1----:R-:W-:Y:S06]  /*1480*/  @!P1 BRA `(.L_x_32) ;  /* 0x0000000000109947 */ /* 0x002fec0003800000 */
[----:B------:R-:W-:Y:S01]  /*1490*/  IMAD.MOV.U32 R25, RZ, RZ, R10 ;  /* 0x000000ffff197224 */ /* 0x000fe200078e000a */
[----:B------:R-:W-:Y:S02]  /*14a0*/  MOV R0, R11 ;  /* 0x0000000b00007202 */ /* 0x000fe40000000f00 */
[----:B------:R-:W-:-:S07]  /*14b0*/  MOV R2, 0x14d0 ;  /* 0x000014d000027802 */ /* 0x000fce0000000f00 */
[----:B------:R-:W-:Y:S05]  /*14c0*/  CALL.REL.NOINC `($__internal_1_$__cuda_sm3x_div_rn_noftz_f32_slowpath) ;  /* 0x0000000000887944 */ /* 0x000fea0003c00000 */
.L_x_32:
[----:B------:R-:W-:Y:S05]  /*14d0*/  BSYNC.RECONVERGENT B0 ;  /* 0x0000000000007941 */ /* 0x000fea0003800200 */
.L_x_31:
[----:B------:R-:W0:Y:S01]  /*14e0*/  LDCU.64 UR10, c[0x0][0x388] ;  /* 0x00007100ff0a77ac */ /* 0x000e220008000a00 */
[----:B------:R-:W1:Y:S01]  /*14f0*/  F2I.U32.TRUNC.NTZ R13, R0 ;  /* 0x00000000000d7305 */ /* 0x000e62000020f000 */
[----:B------:R-:W2:Y:S01]  /*1500*/  LDCU UR5, c[0x0][0x398] ;  /* 0x00007300ff0577ac */ /* 0x000ea20008000800 */
[----:B------:R-:W-:Y:S01]  /*1510*/  UIADD3 UR4, UPT, UPT, UR4, 0x1, URZ ;  /* 0x0000000104047890 */ /* 0x000fe2000fffe0ff */
[----:B0-----:R-:W-:-:S04]  /*1520*/  IADD3 R10, P1, PT, R9, UR10, RZ ;  /* 0x0000000a090a7c10 */ /* 0x001fc8000ff3e0ff */
[----:B------:R-:W-:Y:S01]  /*1530*/  IADD3.X R11, PT, PT, R12, UR11, RZ, P1, !PT ;  /* 0x0000000b0c0b7c10 */ /* 0x000fe20008ffe4ff */
[----:B--2---:R-:W-:-:S04]  /*1540*/  UISETP.NE.AND UP0, UPT, UR4, UR5, UPT ;  /* 0x000000050400728c */ /* 0x004fc8000bf05270 */
[----:B-1----:R0:W-:Y:S05]  /*1550*/  STG.E.U8 desc[UR12][R10.64], R13 ;  /* 0x0000000d0a007986 */ /* 0x0021ea000c10110c */
[----:B------:R-:W-:Y:S05]  /*1560*/  BRA.U UP0, `(.L_x_33) ;  /* 0xffffffed00287547 */ /* 0x000fea000b83ffff */
[----:B------:R-:W-:Y:S05]  /*1570*/  EXIT ;  /* 0x000000000000794d */ /* 0x000fea0003800000 */
        .weak           $__internal_0_$__cuda_sm20_sqrt_rn_f32_slowpath
        .type           $__internal_0_$__cuda_sm20_sqrt_rn_f32_slowpath,@function
        .size           $__internal_0_$__cuda_sm20_sqrt_rn_f32_slowpath,($__internal_1_$__cuda_sm3x_div_rn_noftz_f32_slowpath - $__internal_0_$__cuda_sm20_sqrt_rn_f32_slowpath)
$__internal_0_$__cuda_sm20_sqrt_rn_f32_slowpath:
[----:B------:R-:W-:-:S13]  /*1580*/  LOP3.LUT P2, RZ, R0, 0x7fffffff, RZ, 0xc0, !PT ;  /* 0x7fffffff00ff7812 */ /* 0x000fda000784c0ff */
[----:B------:R-:W-:Y:S01]  /*1590*/  @!P2 MOV R2, R0 ;  /* 0x000000000002a202 */ /* 0x000fe20000000f00 */
[----:B------:R-:W-:Y:S06]  /*15a0*/  @!P2 BRA `(.L_x_34) ;  /* 0x000000000040a947 */ /* 0x000fec0003800000 */
[----:B------:R-:W-:-:S13]  /*15b0*/  FSETP.GEU.FTZ.AND P2, PT, R0, RZ, PT ;  /* 0x000000ff0000720b */ /* 0x000fda0003f5e000 */
[----:B------:R-:W-:Y:S01]  /*15c0*/  @!P2 MOV R2, 0x7fffffff ;  /* 0x7fffffff0002a802 */ /* 0x000fe20000000f00 */
[----:B------:R-:W-:Y:S06]  /*15d0*/  @!P2 BRA `(.L_x_34) ;  /* 0x000000000034a947 */ /* 0x000fec0003800000 */
[----:B------:R-:W-:-:S13]  /*15e0*/  FSETP.GTU.FTZ.AND P2, PT, |R0|, +INF , PT ;  /* 0x7f8000000000780b */ /* 0x000fda0003f5c200 */
[----:B------:R-:W-:Y:S01]  /*15f0*/  @P2 FADD.FTZ R2, R0, 1 ;  /* 0x3f80000000022421 */ /* 0x000fe20000010000 */
[----:B------:R-:W-:Y:S06]  /*1600*/  @P2 BRA `(.L_x_34) ;  /* 0x0000000000282947 */ /* 0x000fec0003800000 */
[----:B------:R-:W-:-:S13]  /*1610*/  FSETP.NEU.FTZ.AND P2, PT, |R0|, +INF , PT ;  /* 0x7f8000000000780b */ /* 0x000fda0003f5d200 */
[----:B------:R-:W-:-:S04]  /*1620*/  @P2 FFMA R17, R0, 1.84467440737095516160e+19, RZ ;  /* 0x5f80000000112823 */ /* 0x000fc800000000ff */
[----:B------:R-:W0:Y:S02]  /*1630*/  @P2 MUFU.RSQ R2, R17 ;  /* 0x0000001100022308 */ /* 0x000e240000001400 */
[----:B0-----:R-:W-:Y:S01]  /*1640*/  @P2 FMUL.FTZ R18, R17, R2 ;  /* 0x0000000211122220 */ /* 0x001fe20000410000 */
[----:B------:R-:W-:Y:S01]  /*1650*/  @P2 FMUL.FTZ R20, R2, 0.5 ;  /* 0x3f00000002142820 */ /* 0x000fe20000410000 */
[----:B------:R-:W-:Y:S02]  /*1660*/  @!P2 MOV R2, R0 ;  /* 0x000000000002a202 */ /* 0x000fe40000000f00 */
[----:B------:R-:W-:-:S04]  /*1670*/  @P2 FADD.FTZ R19, -R18, -RZ ;  /* 0x800000ff12132221 */ /* 0x000fc80000010100 */
[----:B------:R-:W-:-:S04]  /*1680*/  @P2 FFMA R19, R18, R19, R17 ;  /* 0x0000001312132223 */ /* 0x000fc80000000011 */
[----:B------:R-:W-:-:S04]  /*1690*/  @P2 FFMA R19, R19, R20, R18 ;  /* 0x0000001413132223 */ /* 0x000fc80000000012 */
[----:B------:R-:W-:-:S07]  /*16a0*/  @P2 FMUL.FTZ R2, R19, 2.3283064365386962891e-10 ;  /* 0x2f80000013022820 */ /* 0x000fce0000410000 */
.L_x_34:
[----:B------:R-:W-:Y:S01]  /*16b0*/  HFMA2 R19, -RZ, RZ, 0, 0 ;  /* 0x00000000ff137431 */ /* 0x000fe200000001ff */
[----:B------:R-:W-:Y:S01]  /*16c0*/  MOV R18, R21 ;  /* 0x0000001500127202 */ /* 0x000fe20000000f00 */
[----:B------:R-:W-:-:S03]  /*16d0*/  IMAD.MOV.U32 R0, RZ, RZ, R2 ;  /* 0x000000ffff007224 */ /* 0x000fc600078e0002 */
[----:B------:R-:W-:Y:S05]  /*16e0*/  RET.REL.NODEC R18 `(_Z23bilateral_filter_kernelPKhPhiiiff) ;  /* 0xffffffe812447950 */ /* 0x000fea0003c3ffff */
        .weak           $__internal_1_$__cuda_sm3x_div_rn_noftz_f32_slowpath
        .type           $__internal_1_$__cuda_sm3x_div_rn_noftz_f32_slowpath,@function
        .size           $__internal_1_$__cuda_sm3x_div_rn_noftz_f32_slowpath,(.L_x_82 - $__internal_1_$__cuda_sm3x_div_rn_noftz_f32_slowpath)
$__internal_1_$__cuda_sm3x_div_rn_noftz_f32_slowpath:
[----:B------:R-:W-:Y:S01]  /*16f0*/  SHF.R.U32.HI R17, RZ, 0x17, R0 ;  /* 0x00000017ff117819 */ /* 0x000fe20000011600 */
[----:B------:R-:W-:Y:S01]  /*1700*/  BSSY.RECONVERGENT B2, `(.L_x_35) ;  /* 0x0000062000027945 */ /* 0x000fe20003800200 */
[----:B------:R-:W-:Y:S02]  /*1710*/  SHF.R.U32.HI R20, RZ, 0x17, R25 ;  /* 0x00000017ff147819 */ /* 0x000fe40000011619 */
[----:B------:R-:W-:Y:S02]  /*1720*/  LOP3.LUT R17, R17, 0xff, RZ, 0xc0, !PT ;  /* 0x000000ff11117812 */ /* 0x000fe400078ec0ff */
[----:B------:R-:W-:Y:S02]  /*1730*/  LOP3.LUT R20, R20, 0xff, RZ, 0xc0, !PT ;  /* 0x000000ff14147812 */ /* 0x000fe400078ec0ff */
[----:B------:R-:W-:Y:S02]  /*1740*/  IADD3 R19, PT, PT, R17, -0x1, RZ ;  /* 0xffffffff11137810 */ /* 0x000fe40007ffe0ff */
[----:B------:R-:W-:-:S02]  /*1750*/  IADD3 R22, PT, PT, R20, -0x1, RZ ;  /* 0xffffffff14167810 */ /* 0x000fc40007ffe0ff */
[----:B------:R-:W-:-:S04]  /*1760*/  ISETP.GT.U32.AND P2, PT, R19, 0xfd, PT ;  /* 0x000000fd1300780c */ /* 0x000fc80003f44070 */
[----:B------:R-:W-:-:S13]  /*1770*/  ISETP.GT.U32.OR P2, PT, R22, 0xfd, P2 ;  /* 0x000000fd1600780c */ /* 0x000fda0001744470 */
[----:B------:R-:W-:Y:S01]  /*1780*/  @!P2 IMAD.MOV.U32 R18, RZ, RZ, RZ ;  /* 0x000000ffff12a224 */ /* 0x000fe200078e00ff */
[----:B------:R-:W-:Y:S06]  /*1790*/  @!P2 BRA `(.L_x_36) ;  /* 0x00000000005ca947 */ /* 0x000fec0003800000 */
[----:B------:R-:W-:Y:S02]  /*17a0*/  FSETP.GTU.FTZ.AND P2, PT, |R25|, +INF , PT ;  /* 0x7f8000001900780b */ /* 0x000fe40003f5c200 */
[----:B------:R-:W-:-:S04]  /*17b0*/  FSETP.GTU.FTZ.AND P3, PT, |R0|, +INF , PT ;  /* 0x7f8000000000780b */ /* 0x000fc80003f7c200 */
[----:B------:R-:W-:-:S13]  /*17c0*/  PLOP3.LUT P2, PT, P2, P3, PT, 0xf8, 0x8f ;  /* 0x00000000008f781c */ /* 0x000fda0001747f70 */
[----:B------:R-:W-:Y:S05]  /*17d0*/  @P2 BRA `(.L_x_37) ;  /* 0x00000004004c2947 */ /* 0x000fea0003800000 */
[----:B------:R-:W-:-:S13]  /*17e0*/  LOP3.LUT P2, RZ, R0, 0x7fffffff, R25, 0xc8, !PT ;  /* 0x7fffffff00ff7812 */ /* 0x000fda000784c819 */
[----:B------:R-:W-:Y:S05]  /*17f0*/  @!P2 BRA `(.L_x_38) ;  /* 0x00000004003ca947 */ /* 0x000fea0003800000 */
[C---:B------:R-:W-:Y:S02]  /*1800*/  FSETP.NEU.FTZ.AND P4, PT, |R25|.reuse, +INF , PT ;  /* 0x7f8000001900780b */ /* 0x040fe40003f9d200 */
[----:B------:R-:W-:Y:S02]  /*1810*/  FSETP.NEU.FTZ.AND P3, PT, |R0|, +INF , PT ;  /* 0x7f8000000000780b */ /* 0x000fe40003f7d200 */
[----:B------:R-:W-:-:S11]  /*1820*/  FSETP.NEU.FTZ.AND P2, PT, |R25|, +INF , PT ;  /* 0x7f8000001900780b */ /* 0x000fd60003f5d200 */
[----:B------:R-:W-:Y:S05]  /*1830*/  @!P3 BRA !P4, `(.L_x_38) ;  /* 0x00000004002cb947 */ /* 0x000fea0006000000 */
[----:B------:R-:W-:-:S04]  /*1840*/  LOP3.LUT P4, RZ, R25, 0x7fffffff, RZ, 0xc0, !PT ;  /* 0x7fffffff19ff7812 */ /* 0x000fc8000788c0ff */
[----:B------:R-:W-:-:S13]  /*1850*/  PLOP3.LUT P3, PT, P3, P4, PT, 0x2f, 0xf2 ;  /* 0x0000000000f2781c */ /* 0x000fda0001f68577 */
[----:B------:R-:W-:Y:S05]  /*1860*/  @P3 BRA `(.L_x_39) ;  /* 0x0000000400183947 */ /* 0x000fea0003800000 */
[----:B------:R-:W-:-:S04]  /*1870*/  LOP3.LUT P3, RZ, R0, 0x7fffffff, RZ, 0xc0, !PT ;  /* 0x7fffffff00ff7812 */ /* 0x000fc8000786c0ff */
[----:B------:R-:W-:-:S13]  /*1880*/  PLOP3.LUT P2, PT, P2, P3, PT, 0x2f, 0xf2 ;  /* 0x0000000000f2781c */ /* 0x000fda0001746577 */
[----:B------:R-:W-:Y:S05]  /*1890*/  @P2 BRA `(.L_x_40) ;  /* 0x0000000400002947 */ /* 0x000fea0003800000 */
[----:B------:R-:W-:Y:S02]  /*18a0*/  ISETP.GE.AND P2, PT, R22, RZ, PT ;  /* 0x000000ff1600720c */ /* 0x000fe40003f46270 */
[----:B------:R-:W-:-:S11]  /*18b0*/  ISETP.GE.AND P3, PT, R19, RZ, PT ;  /* 0x000000ff1300720c */ /* 0x000fd60003f66270 */
[----:B------:R-:W-:Y:S01]  /*18c0*/  @P2 MOV R18, RZ ;  /* 0x000000ff00122202 */ /* 0x000fe20000000f00 */
[----:B------:R-:W-:Y:S01]  /*18d0*/  @!P2 FFMA R25, R25, 1.84467440737095516160e+19, RZ ;  /* 0x5f8000001919a823 */ /* 0x000fe200000000ff */
[----:B------:R-:W-:Y:S01]  /*18e0*/  @!P2 MOV R18, 0xffffffc0 ;  /* 0xffffffc00012a802 */ /* 0x000fe20000000f00 */
[----:B------:R-:W-:-:S03]  /*18f0*/  @!P3 FFMA R0, R0, 1.84467440737095516160e+19, RZ ;  /* 0x5f8000000000b823 */ /* 0x000fc600000000ff */
[----:B------:R-:W-:-:S07]  /*1900*/  @!P3 IADD3 R18, PT, PT, R18, 0x40, RZ ;  /* 0x000000401212b810 */ /* 0x000fce0007ffe0ff */
.L_x_36:
[----:B------:R-:W-:Y:S01]  /*1910*/  LEA R19, R17, 0xc0800000, 0x17 ;  /* 0xc080000011137811 */ /* 0x000fe200078eb8ff */
[----:B------:R-:W-:Y:S01]  /*1920*/  VIADD R20, R20, 0xffffff81 ;  /* 0xffffff8114147836 */ /* 0x000fe20000000000 */
[----:B------:R-:W-:Y:S02]  /*1930*/  BSSY.RECONVERGENT B3, `(.L_x_41) ;  /* 0x0000035000037945 */ /* 0x000fe40003800200 */
[----:B------:R-:W-:Y:S01]  /*1940*/  IADD3 R26, PT, PT, -R19, R0, RZ ;  /* 0x00000000131a7210 */ /* 0x000fe20007ffe1ff */
[----:B------:R-:W-:-:S03]  /*1950*/  IMAD R0, R20, -0x800000, R25 ;  /* 0xff80000014007824 */ /* 0x000fc600078e0219 */
[----:B------:R-:W0:Y:S01]  /*1960*/  MUFU.RCP R22, R26 ;  /* 0x0000001a00167308 */ /* 0x000e220000001000 */
[----:B------:R-:W-:-:S04]  /*1970*/  FADD.FTZ R19, -R26, -RZ ;  /* 0x800000ff1a137221 */ /* 0x000fc80000010100 */
[----:B0-----:R-:W-:-:S04]  /*1980*/  FFMA R27, R22, R19, 1 ;  /* 0x3f800000161b7423 */ /* 0x001fc80000000013 */
[----:B------:R-:W-:Y:S01]  /*1990*/  FFMA R25, R22, R27, R22 ;  /* 0x0000001b16197223 */ /* 0x000fe20000000016 */
[----:B------:R-:W-:-:S03]  /*19a0*/  IADD3 R27, PT, PT, R20, 0x7f, -R17 ;  /* 0x0000007f141b7810 */ /* 0x000fc60007ffe811 */
[----:B------:R-:W-:Y:S01]  /*19b0*/  FFMA R22, R0, R25, RZ ;  /* 0x0000001900167223 */ /* 0x000fe200000000ff */
[----:B------:R-:W-:-:S03]  /*19c0*/  IADD3 R27, PT, PT, R27, R18, RZ ;  /* 0x000000121b1b7210 */ /* 0x000fc60007ffe0ff */
[----:B------:R-:W-:-:S04]  /*19d0*/  FFMA R24, R19, R22, R0 ;  /* 0x0000001613187223 */ /* 0x000fc80000000000 */
[----:B------:R-:W-:-:S04]  /*19e0*/  FFMA R24, R25, R24, R22 ;  /* 0x0000001819187223 */ /* 0x000fc80000000016 */
[----:B------:R-:W-:-:S04]  /*19f0*/  FFMA R19, R19, R24, R0 ;  /* 0x0000001813137223 */ /* 0x000fc80000000000 */
[----:B------:R-:W-:-:S05]  /*1a00*/  FFMA R0, R25, R19, R24 ;  /* 0x0000001319007223 */ /* 0x000fca0000000018 */
[----:B------:R-:W-:-:S04]  /*1a10*/  SHF.R.U32.HI R17, RZ, 0x17, R0 ;  /* 0x00000017ff117819 */ /* 0x000fc80000011600 */
[----:B------:R-:W-:-:S04]  /*1a20*/  LOP3.LUT R18, R17, 0xff, RZ, 0xc0, !PT ;  /* 0x000000ff11127812 */ /* 0x000fc800078ec0ff */
[----:B------:R-:W-:-:S04]  /*1a30*/  IADD3 R17, PT, PT, R18, R27, RZ ;  /* 0x0000001b12117210 */ /* 0x000fc80007ffe0ff */
[----:B------:R-:W-:-:S04]  /*1a40*/  IADD3 R18, PT, PT, R17, -0x1, RZ ;  /* 0xffffffff11127810 */ /* 0x000fc80007ffe0ff */
[----:B------:R-:W-:-:S13]  /*1a50*/  ISETP.GE.U32.AND P2, PT, R18, 0xfe, PT ;  /* 0x000000fe1200780c */ /* 0x000fda0003f46070 */
[----:B------:R-:W-:Y:S05]  /*1a60*/  @!P2 BRA `(.L_x_42) ;  /* 0x000000000080a947 */ /* 0x000fea0003800000 */
[----:B------:R-:W-:-:S13]  /*1a70*/  ISETP.GT.AND P2, PT, R17, 0xfe, PT ;  /* 0x000000fe1100780c */ /* 0x000fda0003f44270 */
[----:B------:R-:W-:Y:S05]  /*1a80*/  @P2 BRA `(.L_x_43) ;  /* 0x00000000006c2947 */ /* 0x000fea0003800000 */
[----:B------:R-:W-:-:S13]  /*1a90*/  ISETP.GE.AND P2, PT, R17, 0x1, PT ;  /* 0x000000011100780c */ /* 0x000fda0003f46270 */
[----:B------:R-:W-:Y:S05]  /*1aa0*/  @P2 BRA `(.L_x_44) ;  /* 0x0000000000742947 */ /* 0x000fea0003800000 */
[----:B------:R-:W-:Y:S02]  /*1ab0*/  ISETP.GE.AND P2, PT, R17, -0x18, PT ;  /* 0xffffffe81100780c */ /* 0x000fe40003f46270 */
[----:B------:R-:W-:-:S11]  /*1ac0*/  LOP3.LUT R0, R0, 0x80000000, RZ, 0xc0, !PT ;  /* 0x8000000000007812 */ /* 0x000fd600078ec0ff */
[----:B------:R-:W-:Y:S05]  /*1ad0*/  @!P2 BRA `(.L_x_44) ;  /* 0x000000000068a947 */ /* 0x000fea0003800000 */
[CCC-:B------:R-:W-:Y:S01]  /*1ae0*/  FFMA.RZ R18, R25.reuse, R19.reuse, R24.reuse ;  /* 0x0000001319127223 */ /* 0x1c0fe2000000c018 */
[CCC-:B------:R-:W-:Y:S01]  /*1af0*/  FFMA.RP R20, R25.reuse, R19.reuse, R24.reuse ;  /* 0x0000001319147223 */ /* 0x1c0fe20000008018 */
[----:B------:R-:W-:Y:S01]  /*1b00*/  FFMA.RM R19, R25, R19, R24 ;  /* 0x0000001319137223 */ /* 0x000fe20000004018 */
[C---:B------:R-:W-:Y:S02]  /*1b10*/  IADD3 R22, PT, PT, R17.reuse, 0x20, RZ ;  /* 0x0000002011167810 */ /* 0x040fe40007ffe0ff */
[----:B------:R-:W-:Y:S02]  /*1b20*/  LOP3.LUT R18, R18, 0x7fffff, RZ, 0xc0, !PT ;  /* 0x007fffff12127812 */ /* 0x000fe400078ec0ff */
[C---:B------:R-:W-:Y:S02]  /*1b30*/  ISETP.NE.AND P4, PT, R17.reuse, RZ, PT ;  /* 0x000000ff1100720c */ /* 0x040fe40003f85270 */
[----:B------:R-:W-:Y:S02]  /*1b40*/  LOP3.LUT R25, R18, 0x800000, RZ, 0xfc, !PT ;  /* 0x0080000012197812 */ /* 0x000fe400078efcff */
[----:B------:R-:W-:Y:S01]  /*1b50*/  ISETP.NE.AND P3, PT, R17, RZ, PT ;  /* 0x000000ff1100720c */ /* 0x000fe20003f65270 */
[----:B------:R-:W-:Y:S01]  /*1b60*/  IMAD.MOV R17, RZ, RZ, -R17 ;  /* 0x000000ffff117224 */ /* 0x000fe200078e0a11 */
[----:B------:R-:W-:-:S02]  /*1b70*/  SHF.L.U32 R22, R25, R22, RZ ;  /* 0x0000001619167219 */ /* 0x000fc400000006ff */
[----:B------:R-:W-:Y:S02]  /*1b80*/  FSETP.NEU.FTZ.AND P2, PT, R20, R19, PT ;  /* 0x000000131400720b */ /* 0x000fe40003f5d000 */
[----:B------:R-:W-:Y:S02]  /*1b90*/  SEL R18, R17, RZ, P4 ;  /* 0x000000ff11127207 */ /* 0x000fe40002000000 */
[----:B------:R-:W-:Y:S02]  /*1ba0*/  ISETP.NE.AND P3, PT, R22, RZ, P3 ;  /* 0x000000ff1600720c */ /* 0x000fe40001f65270 */
[----:B------:R-:W-:Y:S02]  /*1bb0*/  SHF.R.U32.HI R18, RZ, R18, R25 ;  /* 0x00000012ff127219 */ /* 0x000fe40000011619 */
[----:B------:R-:W-:Y:S02]  /*1bc0*/  PLOP3.LUT P2, PT, P2, P3, PT, 0xf8, 0x8f ;  /* 0x00000000008f781c */ /* 0x000fe40001747f70 */
[----:B------:R-:W-:-:S02]  /*1bd0*/  SHF.R.U32.HI R20, RZ, 0x1, R18 ;  /* 0x00000001ff147819 */ /* 0x000fc40000011612 */
[----:B------:R-:W-:-:S04]  /*1be0*/  SEL R17, RZ, 0x1, !P2 ;  /* 0x00000001ff117807 */ /* 0x000fc80005000000 */
[----:B------:R-:W-:-:S04]  /*1bf0*/  LOP3.LUT R17, R17, 0x1, R20, 0xf8, !PT ;  /* 0x0000000111117812 */ /* 0x000fc800078ef814 */
[----:B------:R-:W-:-:S04]  /*1c00*/  LOP3.LUT R17, R17, R18, RZ, 0xc0, !PT ;  /* 0x0000001211117212 */ /* 0x000fc800078ec0ff */
[----:B------:R-:W-:-:S04]  /*1c10*/  IADD3 R17, PT, PT, R20, R17, RZ ;  /* 0x0000001114117210 */ /* 0x000fc80007ffe0ff */
[----:B------:R-:W-:Y:S01]  /*1c20*/  LOP3.LUT R0, R17, R0, RZ, 0xfc, !PT ;  /* 0x0000000011007212 */ /* 0x000fe200078efcff */
[----:B------:R-:W-:Y:S06]  /*1c30*/  BRA `(.L_x_44) ;  /* 0x0000000000107947 */ /* 0x000fec0003800000 */
.L_x_43:
[----:B------:R-:W-:-:S04]  /*1c40*/  LOP3.LUT R0, R0, 0x80000000, RZ, 0xc0, !PT ;  /* 0x8000000000007812 */ /* 0x000fc800078ec0ff */
[----:B------:R-:W-:Y:S01]  /*1c50*/  LOP3.LUT R0, R0, 0x7f800000, RZ, 0xfc, !PT ;  /* 0x7f80000000007812 */ /* 0x000fe200078efcff */
[----:B------:R-:W-:Y:S06]  /*1c60*/  BRA `(.L_x_44) ;  /* 0x0000000000047947 */ /* 0x000fec0003800000 */
.L_x_42:
[----:B------:R-:W-:-:S07]  /*1c70*/  LEA R0, R27, R0, 0x17 ;  /* 0x000000001b007211 */ /* 0x000fce00078eb8ff */
.L_x_44:
[----:B------:R-:W-:Y:S05]  /*1c80*/  BSYNC.RECONVERGENT B3 ;  /* 0x0000000000037941 */ /* 0x000fea0003800200 */
.L_x_41:
[----:B------:R-:W-:Y:S05]  /*1c90*/  BRA `(.L_x_45) ;  /* 0x0000000000207947 */ /* 0x000fea0003800000 */
.L_x_40:
[----:B------:R-:W-:-:S04]  /*1ca0*/  LOP3.LUT R0, R0, 0x80000000, R25, 0x48, !PT ;  /* 0x8000000000007812 */ /* 0x000fc800078e4819 */
[----:B------:R-:W-:Y:S01]  /*1cb0*/  LOP3.LUT R0, R0, 0x7f800000, RZ, 0xfc, !PT ;  /* 0x7f80000000007812 */ /* 0x000fe200078efcff */
[----:B------:R-:W-:Y:S06]  /*1cc0*/  BRA `(.L_x_45) ;  /* 0x0000000000147947 */ /* 0x000fec0003800000 */
.L_x_39:
[----:B------:R-:W-:Y:S01]  /*1cd0*/  LOP3.LUT R0, R0, 0x80000000, R25, 0x48, !PT ;  /* 0x8000000000007812 */ /* 0x000fe200078e4819 */
[----:B------:R-:W-:Y:S06]  /*1ce0*/  BRA `(.L_x_45) ;  /* 0x00000000000c7947 */ /* 0x000fec0003800000 */
.L_x_38:
[----:B------:R-:W0:Y:S01]  /*1cf0*/  MUFU.RSQ R0, -QNAN ;  /* 0xffc0000000007908 */ /* 0x000e220000001400 */
[----:B------:R-:W-:Y:S05]  /*1d00*/  BRA `(.L_x_45) ;  /* 0x0000000000047947 */ /* 0x000fea0003800000 */
.L_x_37:
[----:B------:R-:W-:-:S07]  /*1d10*/  FADD.FTZ R0, R25, R0 ;  /* 0x0000000019007221 */ /* 0x000fce0000010000 */
.L_x_45:
[----:B------:R-:W-:Y:S05]  /*1d20*/  BSYNC.RECONVERGENT B2 ;  /* 0x0000000000027941 */ /* 0x000fea0003800200 */
.L_x_35:
[----:B------:R-:W-:Y:S01]  /*1d30*/  HFMA2 R19, -RZ, RZ, 0, 0 ;  /* 0x00000000ff137431 */ /* 0x000fe200000001ff */
[----:B------:R-:W-:-:S04]  /*1d40*/  MOV R18, R2 ;  /* 0x0000000200127202 */ /* 0x000fc80000000f00 */
[----:B0-----:R-:W-:Y:S05]  /*1d50*/  RET.REL.NODEC R18 `(_Z23bilateral_filter_kernelPKhPhiiiff) ;  /* 0xffffffe012a87950 */ /* 0x001fea0003c3ffff */
.L_x_46:
[----:B------:R-:W-:-:S00]  /*1d60*/  BRA `(.L_x_46) ;  /* 0xfffffffc00fc7947 */ /* 0x000fc0000383ffff */
[----:B------:R-:W-:-:S00]  /*1d70*/  NOP ;  /* 0x0000000000007918 */ /* 0x000fc00000000000 */
        /* <DEDUP_REMOVED lines=8> */
.L_x_82:


//--------------------- .text._Z17sobel_edge_kernelPKhPhii --------------------------
	.section	.text._Z17sobel_edge_kernelPKhPhii,"ax",@progbits
	.align	128
        .global         _Z17sobel_edge_kernelPKhPhii
        .type           _Z17sobel_edge_kernelPKhPhii,@function
        .size           _Z17sobel_edge_kernelPKhPhii,(.L_x_83 - _Z17sobel_edge_kernelPKhPhii)
        .other          _Z17sobel_edge_kernelPKhPhii,@"STO_CUDA_ENTRY STV_DEFAULT"
_Z17sobel_edge_kernelPKhPhii:
.text._Z17sobel_edge_kernelPKhPhii:
[----:B------:R-:W-:Y:S01]  /*0000*/  LDC R1, c[0x0][0x37c] ;  /* 0x0000df00ff017b82 */ /* 0x000fe20000000800 */
[----:B------:R-:W0:Y:S07]  /*0010*/  S2R R3, SR_TID.X ;  /* 0x0000000000037919 */ /* 0x000e2e0000002100 */
[----:B------:R-:W0:Y:S01]  /*0020*/  S2UR UR5, SR_CTAID.X ;  /* 0x00000000000579c3 */ /* 0x000e220000002500 */
[----:B------:R-:W1:Y:S01]  /*0030*/  LDCU.64 UR8, c[0x0][0x390] ;  /* 0x00007200ff0877ac */ /* 0x000e620008000a00 */
[----:B------:R-:W2:Y:S06]  /*0040*/  S2R R5, SR_TID.Y ;  /* 0x0000000000057919 */ /* 0x000eac0000002200 */
[----:B------:R-:W0:Y:S08]  /*0050*/  LDC R0, c[0x0][0x360] ;  /* 0x0000d800ff007b82 */ /* 0x000e300000000800 */
[----:B------:R-:W2:Y:S01]  /*0060*/  S2UR UR6, SR_CTAID.Y ;  /* 0x00000000000679c3 */ /* 0x000ea20000002600 */
[----:B-1----:R-:W-:-:S07]  /*0070*/  UIADD3 UR4, UPT, UPT, UR8, -0x1, URZ ;  /* 0xffffffff08047890 */ /* 0x002fce000fffe0ff */
[----:B------:R-:W2:Y:S01]  /*0080*/  LDC R2, c[0x0][0x364] ;  /* 0x0000d900ff027b82 */ /* 0x000ea20000000800 */
[----:B0-----:R-:W-:-:S05]  /*0090*/  IMAD R0, R0, UR5, R3 ;  /* 0x0000000500007c24 */ /* 0x001fca000f8e0203 */
[----:B------:R-:W-:Y:S01]  /*00a0*/  ISETP.GE.AND P0, PT, R0, UR4, PT ;  /* 0x0000000400007c0c */ /* 0x000fe2000bf06270 */
[----:B------:R-:W-:-:S03]  /*00b0*/  UIADD3 UR4, UPT, UPT, UR9, -0x1, URZ ;  /* 0xffffffff09047890 */ /* 0x000fc6000fffe0ff */
[----:B------:R-:W-:Y:S01]  /*00c0*/  ISETP.GT.AND P0, PT, R0, RZ, !P0 ;  /* 0x000000ff0000720c */ /* 0x000fe20004704270 */
[----:B--2---:R-:W-:-:S05]  /*00d0*/  IMAD R3, R2, UR6, R5 ;  /* 0x0000000602037c24 */ /* 0x004fca000f8e0205 */
[C---:B------:R-:W-:Y:S02]  /*00e0*/  ISETP.LT.AND P1, PT, R3.reuse, UR4, PT ;  /* 0x0000000403007c0c */ /* 0x040fe4000bf21270 */
[----:B------:R-:W0:Y:S01]  /*00f0*/  LDCU.64 UR4, c[0x0][0x358] ;  /* 0x00006b00ff0477ac */ /* 0x000e220008000a00 */
[----:B------:R-:W-:-:S13]  /*0100*/  ISETP.NE.AND P0, PT, R3, RZ, P0 ;  /* 0x000000ff0300720c */ /* 0x000fda0000705270 */
[----:B------:R-:W-:Y:S05]  /*0110*/  @P0 BRA P1, `(.L_x_47) ;  /* 0x0000000000240947 */ /* 0x000fea0000800000 */
[----:B------:R-:W-:-:S04]  /*0120*/  ISETP.GE.AND P0, PT, R3, UR9, PT ;  /* 0x0000000903007c0c */ /* 0x000fc8000bf06270 */
[----:B------:R-:W-:-:S13]  /*0130*/  ISETP.GE.OR P0, PT, R0, UR8, P0 ;  /* 0x0000000800007c0c */ /* 0x000fda0008706670 */
[----:B0-----:R-:W-:Y:S05]  /*0140*/  @P0 EXIT ;  /* 0x000000000000094d */ /* 0x001fea0003800000 */
[----:B------:R-:W0:Y:S01]  /*0150*/  LDCU.64 UR6, c[0x0][0x388] ;  /* 0x00007100ff0677ac */ /* 0x000e220008000a00 */
[----:B------:R-:W-:-:S05]  /*0160*/  IMAD R0, R3, UR8, R0 ;  /* 0x0000000803007c24 */ /* 0x000fca000f8e0200 */
[----:B0-----:R-:W-:-:S04]  /*0170*/  IADD3 R2, P0, PT, R0, UR6, RZ ;  /* 0x0000000600027c10 */ /* 0x001fc8000ff1e0ff */
[----:B------:R-:W-:-:S05]  /*0180*/  LEA.HI.X.SX32 R3, R0, UR7, 0x1, P0 ;  /* 0x0000000700037c11 */ /* 0x000fca00080f0eff */
[----:B------:R-:W-:Y:S01]  /*0190*/  STG.E.U8 desc[UR4][R2.64], RZ ;  /* 0x000000ff02007986 */ /* 0x000fe2000c101104 */
[----:B------:R-:W-:Y:S05]  /*01a0*/  EXIT ;  /* 0x000000000000794d */ /* 0x000fea0003800000 */
.L_x_47:
[----:B------:R-:W1:Y:S01]  /*01b0*/  LDCU.64 UR6, c[0x0][0x380] ;  /* 0x00007000ff0677ac */ /* 0x000e620008000a00 */
[----:B------:R-:W-:-:S04]  /*01c0*/  VIADD R3, R3, 0xffffffff ;  /* 0xffffffff03037836 */ /* 0x000fc80000000000 */
[----:B------:R-:W-:-:S04]  /*01d0*/  IMAD R0, R3, UR8, R0 ;  /* 0x0000000803007c24 */ /* 0x000fc8000f8e0200 */
[----:B------:R-:W-:-:S05]  /*01e0*/  VIADD R3, R0, 0xffffffff ;  /* 0xffffffff00037836 */ /* 0x000fca0000000000 */
[----:B-1----:R-:W-:Y:S01]  /*01f0*/  IADD3 R2, P0, PT, R3, UR6, RZ ;  /* 0x0000000603027c10 */ /* 0x002fe2000ff1e0ff */
[----:B------:R-:W-:-:S03]  /*0200*/  USHF.R.S32.HI UR6, URZ, 0x1f, UR8 ;  /* 0x0000001fff067899 */ /* 0x000fc60008011408 */
[----:B------:R-:W-:Y:S02]  /*0210*/  LEA.HI.X.SX32 R3, R3, UR7, 0x1, P0 ;  /* 0x0000000703037c11 */ /* 0x000fe400080f0eff */
[----:B------:R-:W-:-:S03]  /*0220*/  IADD3 R6, P0, PT, R2, UR8, RZ ;  /* 0x0000000802067c10 */ /* 0x000fc6000ff1e0ff */
[----:B0-----:R-:W2:Y:S01]  /*0230*/  LDG.E.U8.CONSTANT R8, desc[UR4][R2.64] ;  /* 0x0000000402087981 */ /* 0x001ea2000c1e9100 */
[----:B------:R-:W-:-:S03]  /*0240*/  IADD3.X R7, PT, PT, R3, UR6, RZ, P0, !PT ;  /* 0x0000000603077c10 */ /* 0x000fc600087fe4ff */
[----:B------:R-:W3:Y:S01]  /*0250*/  LDG.E.U8.CONSTANT R9, desc[UR4][R2.64+0x1] ;  /* 0x0000010402097981 */ /* 0x000ee2000c1e9100 */
[----:B------:R-:W-:-:S03]  /*0260*/  IADD3 R4, P0, PT, R6, UR8, RZ ;  /* 0x0000000806047c10 */ /* 0x000fc6000ff1e0ff */
[----:B------:R-:W4:Y:S01]  /*0270*/  LDG.E.U8.CONSTANT R10, desc[UR4][R2.64+0x2] ;  /* 0x00000204020a7981 */ /* 0x000f22000c1e9100 */
[----:B------:R-:W-:-:S03]  /*0280*/  IADD3.X R5, PT, PT, R7, UR6, RZ, P0, !PT ;  /* 0x0000000607057c10 */ /* 0x000fc600087fe4ff */
[----:B------:R-:W5:Y:S04]  /*0290*/  LDG.E.U8.CONSTANT R11, desc[UR4][R6.64] ;  /* 0x00000004060b7981 */ /* 0x000f68000c1e9100 */
[----:B------:R-:W5:Y:S04]  /*02a0*/  LDG.E.U8.CONSTANT R13, desc[UR4][R4.64] ;  /* 0x00000004040d7981 */ /* 0x000f68000c1e9100 */
[----:B------:R-:W5:Y:S04]  /*02b0*/  LDG.E.U8.CONSTANT R12, desc[UR4][R6.64+0x2] ;  /* 0x00000204060c7981 */ /* 0x000f68000c1e9100 */
[----:B------:R-:W5:Y:S04]  /*02c0*/  LDG.E.U8.CONSTANT R14, desc[UR4][R4.64+0x1] ;  /* 0x00000104040e7981 */ /* 0x000f68000c1e9100 */
[----:B------:R-:W5:Y:S01]  /*02d0*/  LDG.E.U8.CONSTANT R15, desc[UR4][R4.64+0x2] ;  /* 0x00000204040f7981 */ /* 0x000f62000c1e9100 */
[----:B------:R-:W-:Y:S01]  /*02e0*/  BSSY.RECONVERGENT B0, `(.L_x_48) ;  /* 0x0000024000007945 */ /* 0x000fe20003800200 */
[----:B--2---:R-:W-:-:S02]  /*02f0*/  I2FP.F32.U32 R8, R8 ;  /* 0x0000000800087245 */ /* 0x004fc40000201000 */
[----:B---3--:R-:W-:-:S03]  /*0300*/  I2FP.F32.U32 R9, R9 ;  /* 0x0000000900097245 */ /* 0x008fc60000201000 */
[----:B------:R-:W-:Y:S02]  /*0310*/  FADD R8, RZ, -R8 ;  /* 0x80000008ff087221 */ /* 0x000fe40000000000 */
[----:B------:R-:W-:Y:S01]  /*0320*/  FADD R9, R9, R9 ;  /* 0x0000000909097221 */ /* 0x000fe20000000000 */
[----:B----4-:R-:W-:Y:S02]  /*0330*/  I2FP.F32.U32 R10, R10 ;  /* 0x0000000a000a7245 */ /* 0x010fe40000201000 */
[----:B-----5:R-:W-:Y:S01]  /*0340*/  I2FP.F32.U32 R11, R11 ;  /* 0x0000000b000b7245 */ /* 0x020fe20000201000 */
[C---:B------:R-:W-:Y:S02]  /*0350*/  FADD R9, R8.reuse, -R9 ;  /* 0x8000000908097221 */ /* 0x040fe40000000000 */
[--C-:B------:R-:W-:Y:S01]  /*0360*/  FADD R8, R8, R10.reuse ;  /* 0x0000000a08087221 */ /* 0x100fe20000000000 */
[----:B------:R-:W-:Y:S01]  /*0370*/  I2FP.F32.U32 R2, R13 ;  /* 0x0000000d00027245 */ /* 0x000fe20000201000 */
[----:B------:R-:W-:Y:S01]  /*0380*/  FADD R11, R11, R11 ;  /* 0x0000000b0b0b7221 */ /* 0x000fe20000000000 */
[----:B------:R-:W-:Y:S01]  /*0390*/  FADD R9, R9, -R10 ;  /* 0x8000000a09097221 */ /* 0x000fe20000000000 */
[----:B------:R-:W-:-:S02]  /*03a0*/  I2FP.F32.U32 R3, R12 ;  /* 0x0000000c00037245 */ /* 0x000fc40000201000 */
[----:B------:R-:W-:Y:S01]  /*03b0*/  FADD R8, R8, -R11 ;  /* 0x8000000b08087221 */ /* 0x000fe20000000000 */
[----:B------:R-:W-:Y:S01]  /*03c0*/  FADD R9, R9, R2 ;  /* 0x0000000209097221 */ /* 0x000fe20000000000 */
[----:B------:R-:W-:Y:S02]  /*03d0*/  I2FP.F32.U32 R14, R14 ;  /* 0x0000000e000e7245 */ /* 0x000fe40000201000 */
[----:B------:R-:W-:Y:S01]  /*03e0*/  FFMA R3, R3, 2, R8 ;  /* 0x4000000003037823 */ /* 0x000fe20000000008 */
[----:B------:R-:W-:Y:S02]  /*03f0*/  I2FP.F32.U32 R4, R15 ;  /* 0x0000000f00047245 */ /* 0x000fe40000201000 */
[----:B------:R-:W-:Y:S01]  /*0400*/  FFMA R9, R14, 2, R9 ;  /* 0x400000000e097823 */ /* 0x000fe20000000009 */
[----:B------:R-:W-:-:S03]  /*0410*/  FADD R3, R3, -R2 ;  /* 0x8000000203037221 */ /* 0x000fc60000000000 */
[--C-:B------:R-:W-:Y:S01]  /*0420*/  FADD R9, R9, R4.reuse ;  /* 0x0000000409097221 */ /* 0x100fe20000000000 */
[----:B------:R-:W-:-:S03]  /*0430*/  FADD R3, R3, R4 ;  /* 0x0000000403037221 */ /* 0x000fc60000000000 */
[----:B------:R-:W-:-:S04]  /*0440*/  FMUL R2, R9, R9 ;  /* 0x0000000909027220 */ /* 0x000fc80000400000 */
[----:B------:R-:W-:-:S05]  /*0450*/  FFMA R2, R3, R3, R2 ;  /* 0x0000000303027223 */ /* 0x000fca0000000002 */
[----:B------:R-:W-:Y:S01]  /*0460*/  IADD3 R4, PT, PT, R2, -0xd000000, RZ ;  /* 0xf300000002047810 */ /* 0x000fe20007ffe0ff */
[----:B------:R0:W1:Y:S03]  /*0470*/  MUFU.RSQ R3, R2 ;  /* 0x0000000200037308 */ /* 0x0000660000001400 */
[----:B------:R-:W-:Y:S01]  /*0480*/  ISETP.GT.U32.AND P0, PT, R4, 0x727fffff, PT ;  /* 0x727fffff0400780c */ /* 0x000fe20003f04070 */
[----:B------:R-:W-:-:S12]  /*0490*/  VIADD R4, R0, UR8 ;  /* 0x0000000800047c36 */ /* 0x000fd80008000000 */
[----:B0-----:R-:W-:Y:S05]  /*04a0*/  @!P0 BRA `(.L_x_49) ;  /* 0x00000000000c8947 */ /* 0x001fea0003800000 */
[----:B------:R-:W-:-:S07]  /*04b0*/  MOV R8, 0x4d0 ;  /* 0x000004d000087802 */ /* 0x000fce0000000f00 */
[----:B-1----:R-:W-:Y:S05]  /*04c0*/  CALL.REL.NOINC `($__internal_2_$__cuda_sm20_sqrt_rn_f32_slowpath) ;  /* 0x0000000000347944 */ /* 0x002fea0003c00000 */
[----:B------:R-:W-:Y:S05]  /*04d0*/  BRA `(.L_x_50) ;  /* 0x0000000000107947 */ /* 0x000fea0003800000 */
.L_x_49:
[----:B-1----:R-:W-:Y:S01]  /*04e0*/  FMUL.FTZ R5, R2, R3 ;  /* 0x0000000302057220 */ /* 0x002fe20000410000 */
[----:B------:R-:W-:-:S03]  /*04f0*/  FMUL.FTZ R3, R3, 0.5 ;  /* 0x3f00000003037820 */ /* 0x000fc60000410000 */
[----:B------:R-:W-:-:S04]  /*0500*/  FFMA R0, -R5, R5, R2 ;  /* 0x0000000505007223 */ /* 0x000fc80000000102 */
[----:B------:R-:W-:-:S07]  /*0510*/  FFMA R0, R0, R3, R5 ;  /* 0x0000000300007223 */ /* 0x000fce0000000005 */
.L_x_50:
[----:B------:R-:W-:Y:S05]  /*0520*/  BSYNC.RECONVERGENT B0 ;  /* 0x0000000000007941 */ /* 0x000fea0003800200 */
.L_x_48:
[----:B------:R-:W0:Y:S01]  /*0530*/  LDCU.64 UR6, c[0x0][0x388] ;  /* 0x00007100ff0677ac */ /* 0x000e220008000a00 */
[----:B------:R-:W-:-:S04]  /*0540*/  FMNMX R0, R0, 255, PT ;  /* 0x437f000000007809 */ /* 0x000fc80003800000 */
[----:B------:R-:W1:Y:S01]  /*0550*/  F2I.U32.TRUNC.NTZ R5, R0 ;  /* 0x0000000000057305 */ /* 0x000e62000020f000 */
[----:B0-----:R-:W-:-:S04]  /*0560*/  IADD3 R2, P0, PT, R4, UR6, RZ ;  /* 0x0000000604027c10 */ /* 0x001fc8000ff1e0ff */
[----:B------:R-:W-:-:S05]  /*0570*/  LEA.HI.X.SX32 R3, R4, UR7, 0x1, P0 ;  /* 0x0000000704037c11 */ /* 0x000fca00080f0eff */
[----:B-1----:R-:W-:Y:S01]  /*0580*/  STG.E.U8 desc[UR4][R2.64], R5 ;  /* 0x0000000502007986 */ /* 0x002fe2000c101104 */
[----:B------:R-:W-:Y:S05]  /*0590*/  EXIT ;  /* 0x000000000000794d */ /* 0x000fea0003800000 */
        .weak           $__internal_2_$__cuda_sm20_sqrt_rn_f32_slowpath
        .type           $__internal_2_$__cuda_sm20_sqrt_rn_f32_slowpath,@function
        .size           $__internal_2_$__cuda_sm20_sqrt_rn_f32_slowpath,(.L_x_83 - $__internal_2_$__cuda_sm20_sqrt_rn_f32_slowpath)
$__internal_2_$__cuda_sm20_sqrt_rn_f32_slowpath:
[----:B------:R-:W-:-:S13]  /*05a0*/  LOP3.LUT P0, RZ, R2, 0x7fffffff, RZ, 0xc0, !PT ;  /* 0x7fffffff02ff7812 */ /* 0x000fda000780c0ff */
[----:B------:R-:W-:Y:S05]  /*05b0*/  @!P0 BRA `(.L_x_51) ;  /* 0x0000000000448947 */ /* 0x000fea0003800000 */
[----:B------:R-:W-:Y:S02]  /*05c0*/  FSETP.GEU.FTZ.AND P0, PT, R2, RZ, PT ;  /* 0x000000ff0200720b */ /* 0x000fe40003f1e000 */
[----:B------:R-:W-:-:S11]  /*05d0*/  MOV R0, R2 ;  /* 0x0000000200007202 */ /* 0x000fd60000000f00 */
[----:B------:R-:W-:Y:S01]  /*05e0*/  @!P0 IMAD.MOV.U32 R2, RZ, RZ, 0x7fffffff ;  /* 0x7fffffffff028424 */ /* 0x000fe200078e00ff */
        /* <DEDUP_REMOVED lines=14> */
.L_x_51:
[----:B------:R-:W-:Y:S02]  /*06d0*/  HFMA2 R3, -RZ, RZ, 0, 0 ;  /* 0x00000000ff037431 */ /* 0x000fe400000001ff */
[----:B------:R-:W-:Y:S01]  /*06e0*/  IMAD.MOV.U32 R0, RZ, RZ, R2 ;  /* 0x000000ffff007224 */ /* 0x000fe200078e0002 */
[----:B------:R-:W-:-:S04]  /*06f0*/  MOV R2, R8 ;  /* 0x0000000800027202 */ /* 0x000fc80000000f00 */
[----:B------:R-:W-:Y:S05]  /*0700*/  RET.REL.NODEC R2 `(_Z17sobel_edge_kernelPKhPhii) ;  /* 0xfffffff8023c7950 */ /* 0x000fea0003c3ffff */
.L_x_52:
        /* <DEDUP_REMOVED lines=15> */
.L_x_83:


//--------------------- .text._Z20gaussian_blur_kernelPKhPhPKfiiii --------------------------
	.section	.text._Z20gaussian_blur_kernelPKhPhPKfiiii,"ax",@progbits
	.align	128
        .global         _Z20gaussian_blur_kernelPKhPhPKfiiii
        .type           _Z20gaussian_blur_kernelPKhPhPKfiiii,@function
        .size           _Z20gaussian_blur_kernelPKhPhPKfiiii,(.L_x_86 - _Z20gaussian_blur_kernelPKhPhPKfiiii)
        .other          _Z20gaussian_blur_kernelPKhPhPKfiiii,@"STO_CUDA_ENTRY STV_DEFAULT"
_Z20gaussian_blur_kernelPKhPhPKfiiii:
.text._Z20gaussian_blur_kernelPKhPhPKfiiii:
[----:B------:R-:W-:Y:S01]  /*0000*/  LDC R1, c[0x0][0x37c] ;  /* 0x0000df00ff017b82 */ /* 0x000fe20000000800 */
[----:B------:R-:W0:Y:S07]  /*0010*/  S2R R2, SR_TID.Y ;  /* 0x0000000000027919 */ /* 0x000e2e0000002200 */
[----:B------:R-:W1:Y:S01]  /*0020*/  LDC R3, c[0x0][0x360] ;  /* 0x0000d800ff037b82 */ /* 0x000e620000000800 */
[----:B------:R-:W2:Y:S01]  /*0030*/  LDCU.64 UR6, c[0x0][0x398] ;  /* 0x00007300ff0677ac */ /* 0x000ea20008000a00 */
[----:B------:R-:W-:Y:S01]  /*0040*/  BSSY.RECONVERGENT B0, `(.L_x_53) ;  /* 0x000008c000007945 */ /* 0x000fe20003800200 */
[----:B------:R-:W1:Y:S01]  /*0050*/  S2R R13, SR_TID.X ;  /* 0x00000000000d7919 */ /* 0x000e620000002100 */
[----:B------:R-:W3:Y:S04]  /*0060*/  LDCU.64 UR8, c[0x0][0x358] ;  /* 0x00006b00ff0877ac */ /* 0x000ee80008000a00 */
[----:B------:R-:W0:Y:S08]  /*0070*/  S2UR UR5, SR_CTAID.Y ;  /* 0x00000000000579c3 */ /* 0x000e300000002600 */
[----:B------:R-:W0:Y:S08]  /*0080*/  LDC R11, c[0x0][0x364] ;  /* 0x0000d900ff0b7b82 */ /* 0x000e300000000800 */
[----:B------:R-:W1:Y:S08]  /*0090*/  S2UR UR4, SR_CTAID.X ;  /* 0x00000000000479c3 */ /* 0x000e700000002500 */
[----:B------:R-:W4:Y:S01]  /*00a0*/  LDC.64 R6, c[0x0][0x3a0] ;  /* 0x0000e800ff067b82 */ /* 0x000f220000000a00 */
[----:B0-----:R-:W-:-:S05]  /*00b0*/  IMAD R5, R11, UR5, R2 ;  /* 0x000000050b057c24 */ /* 0x001fca000f8e0202 */
[----:B--2---:R-:W-:Y:S01]  /*00c0*/  ISETP.GE.AND P0, PT, R5, UR7, PT ;  /* 0x0000000705007c0c */ /* 0x004fe2000bf06270 */
[----:B-1----:R-:W-:-:S05]  /*00d0*/  IMAD R12, R3, UR4, R13 ;  /* 0x00000004030c7c24 */ /* 0x002fca000f8e020d */
[----:B------:R-:W-:Y:S02]  /*00e0*/  ISETP.LT.AND P0, PT, R12, UR6, !P0 ;  /* 0x000000060c007c0c */ /* 0x000fe4000c701270 */
[----:B----4-:R-:W-:Y:S01]  /*00f0*/  LEA.HI R10, R7, R7, RZ, 0x1 ;  /* 0x00000007070a7211 */ /* 0x010fe200078f08ff */
[C---:B------:R-:W-:Y:S01]  /*0100*/  VIADD R18, R6.reuse, 0xffffffff ;  /* 0xffffffff06127836 */ /* 0x040fe20000000000 */
[----:B------:R-:W-:Y:S02]  /*0110*/  ISETP.GT.AND P0, PT, R6, RZ, P0 ;  /* 0x000000ff0600720c */ /* 0x000fe40000704270 */
[----:B------:R-:W-:Y:S02]  /*0120*/  SHF.R.S32.HI R0, RZ, 0x1, R10 ;  /* 0x00000001ff007819 */ /* 0x000fe4000001140a */
[----:B------:R-:W-:-:S03]  /*0130*/  LOP3.LUT R10, R10, 0xfffffffe, RZ, 0xc0, !PT ;  /* 0xfffffffe0a0a7812 */ /* 0x000fc600078ec0ff */
[----:B------:R-:W-:Y:S02]  /*0140*/  IMAD.IADD R2, R0, 0x1, R2 ;  /* 0x0000000100027824 */ /* 0x000fe400078e0202 */
[----:B------:R-:W-:Y:S02]  /*0150*/  IMAD.IADD R3, R10, 0x1, R3 ;  /* 0x000000010a037824 */ /* 0x000fe400078e0203 */
[----:B------:R-:W-:-:S04]  /*0160*/  IMAD.IADD R4, R0, 0x1, R13 ;  /* 0x0000000100047824 */ /* 0x000fc800078e020d */
[----:B------:R-:W-:Y:S01]  /*0170*/  IMAD R15, R3, R2, R4 ;  /* 0x00000002030f7224 */ /* 0x000fe200078e0204 */
[----:B---3--:R-:W-:Y:S06]  /*0180*/  @!P0 BRA `(.L_x_54) ;  /* 0x0000000400dc8947 */ /* 0x008fec0003800000 */
[----:B------:R-:W-:Y:S01]  /*0190*/  ISETP.GE.U32.AND P1, PT, R18, 0xf, PT ;  /* 0x0000000f1200780c */ /* 0x000fe20003f26070 */
[----:B------:R-:W-:Y:S01]  /*01a0*/  IMAD R17, R5, UR6, R12 ;  /* 0x0000000605117c24 */ /* 0x000fe2000f8e020c */
[----:B------:R-:W-:Y:S01]  /*01b0*/  LOP3.LUT R26, R6, 0xf, RZ, 0xc0, !PT ;  /* 0x0000000f061a7812 */ /* 0x000fe200078ec0ff */
[----:B------:R-:W-:-:S03]  /*01c0*/  IMAD.MOV.U32 R14, RZ, RZ, RZ ;  /* 0x000000ffff0e7224 */ /* 0x000fc600078e00ff */
[----:B------:R-:W-:-:S07]  /*01d0*/  ISETP.NE.AND P2, PT, R26, RZ, PT ;  /* 0x000000ff1a00720c */ /* 0x000fce0003f45270 */
[----:B------:R-:W-:Y:S06]  /*01e0*/  @!P1 BRA `(.L_x_55) ;  /* 0x0000000000b49947 */ /* 0x000fec0003800000 */
[----:B------:R-:W0:Y:S01]  /*01f0*/  S2UR UR5, SR_CgaCtaId ;  /* 0x00000000000579c3 */ /* 0x000e220000008800 */
[----:B------:R-:W-:Y:S01]  /*0200*/  UMOV UR4, 0x400 ;  /* 0x0000040000047882 */ /* 0x000fe20000000000 */
[----:B------:R-:W-:Y:S01]  /*0210*/  LOP3.LUT R14, R6, 0x7ffffff0, RZ, 0xc0, !PT ;  /* 0x7ffffff0060e7812 */ /* 0x000fe200078ec0ff */
[----:B------:R-:W1:Y:S01]  /*0220*/  LDCU.64 UR10, c[0x0][0x380] ;  /* 0x00007000ff0a77ac */ /* 0x000e620008000a00 */
[----:B0-----:R-:W-:-:S03]  /*0230*/  ULEA UR5, UR5, UR4, 0x18 ;  /* 0x0000000405057291 */ /* 0x001fc6000f8ec0ff */
[----:B-1----:R-:W-:-:S09]  /*0240*/  UMOV UR4, URZ ;  /* 0x000000ff00047c82 */ /* 0x002fd20008000000 */
.L_x_56:
[----:B------:R-:W-:-:S05]  /*0250*/  IMAD R9, R17, R6, UR4 ;  /* 0x0000000411097e24 */ /* 0x000fca000f8e0206 */
[----:B------:R-:W-:-:S04]  /*0260*/  IADD3 R8, P1, PT, R9, UR10, RZ ;  /* 0x0000000a09087c10 */ /* 0x000fc8000ff3e0ff */
[----:B------:R-:W-:-:S05]  /*0270*/  LEA.HI.X.SX32 R9, R9, UR11, 0x1, P1 ;  /* 0x0000000b09097c11 */ /* 0x000fca00088f0eff */
[----:B0-----:R-:W2:Y:S01]  /*0280*/  LDG.E.U8.CONSTANT R19, desc[UR8][R8.64] ;  /* 0x0000000808137981 */ /* 0x001ea2000c1e9100 */
[----:B------:R-:W-:-:S03]  /*0290*/  IMAD R16, R15, R6, UR4 ;  /* 0x000000040f107e24 */ /* 0x000fc6000f8e0206 */
[----:B------:R-:W3:Y:S04]  /*02a0*/  LDG.E.U8.CONSTANT R21, desc[UR8][R8.64+0x1] ;  /* 0x0000010808157981 */ /* 0x000ee8000c1e9100 */
[----:B------:R-:W4:Y:S04]  /*02b0*/  LDG.E.U8.CONSTANT R23, desc[UR8][R8.64+0x2] ;  /* 0x0000020808177981 */ /* 0x000f28000c1e9100 */
[----:B------:R-:W5:Y:S04]  /*02c0*/  LDG.E.U8.CONSTANT R25, desc[UR8][R8.64+0x3] ;  /* 0x0000030808197981 */ /* 0x000f68000c1e9100 */
[----:B------:R-:W5:Y:S04]  /*02d0*/  LDG.E.U8.CONSTANT R27, desc[UR8][R8.64+0x4] ;  /* 0x00000408081b7981 */ /* 0x000f68000c1e9100 */
[----:B------:R-:W5:Y:S04]  /*02e0*/  LDG.E.U8.CONSTANT R29, desc[UR8][R8.64+0x5] ;  /* 0x00000508081d7981 */ /* 0x000f68000c1e9100 */
[----:B------:R-:W5:Y:S04]  /*02f0*/  LDG.E.U8.CONSTANT R20, desc[UR8][R8.64+0x6] ;  /* 0x0000060808147981 */ /* 0x000f68000c1e9100 */
[----:B------:R-:W5:Y:S04]  /*0300*/  LDG.E.U8.CONSTANT R22, desc[UR8][R8.64+0x7] ;  /* 0x0000070808167981 */ /* 0x000f68000c1e9100 */
[----:B------:R-:W5:Y:S04]  /*0310*/  LDG.E.U8.CONSTANT R24, desc[UR8][R8.64+0x9] ;  /* 0x0000090808187981 */ /* 0x000f68000c1e9100 */
[----:B------:R-:W5:Y:S04]  /*0320*/  LDG.E.U8.CONSTANT R28, desc[UR8][R8.64+0xa] ;  /* 0x00000a08081c7981 */ /* 0x000f68000c1e9100 */
[----:B--2---:R0:W-:Y:S04]  /*0330*/  STS.U8 [R16+UR5], R19 ;  /* 0x0000001310007988 */ /* 0x0041e80008000005 */
[----:B---3--:R1:W-:Y:S04]  /*0340*/  STS.U8 [R16+UR5+0x1], R21 ;  /* 0x0000011510007988 */ /* 0x0083e80008000005 */
[----:B----4-:R2:W-:Y:S04]  /*0350*/  STS.U8 [R16+UR5+0x2], R23 ;  /* 0x0000021710007988 */ /* 0x0105e80008000005 */
[----:B-----5:R3:W-:Y:S04]  /*0360*/  STS.U8 [R16+UR5+0x3], R25 ;  /* 0x0000031910007988 */ /* 0x0207e80008000005 */
[----:B------:R4:W-:Y:S04]  /*0370*/  STS.U8 [R16+UR5+0x4], R27 ;  /* 0x0000041b10007988 */ /* 0x0009e80008000005 */
[----:B------:R5:W-:Y:S04]  /*0380*/  STS.U8 [R16+UR5+0x5], R29 ;  /* 0x0000051d10007988 */ /* 0x000be80008000005 */
[----:B0-----:R-:W5:Y:S04]  /*0390*/  LDG.E.U8.CONSTANT R19, desc[UR8][R8.64+0x8] ;  /* 0x0000080808137981 */ /* 0x001f68000c1e9100 */
[----:B-1----:R-:W5:Y:S04]  /*03a0*/  LDG.E.U8.CONSTANT R21, desc[UR8][R8.64+0xb] ;  /* 0x00000b0808157981 */ /* 0x002f68000c1e9100 */
[----:B--2---:R-:W2:Y:S04]  /*03b0*/  LDG.E.U8.CONSTANT R23, desc[UR8][R8.64+0xc] ;  /* 0x00000c0808177981 */ /* 0x004ea8000c1e9100 */
[----:B---3--:R-:W3:Y:S04]  /*03c0*/  LDG.E.U8.CONSTANT R25, desc[UR8][R8.64+0xd] ;  /* 0x00000d0808197981 */ /* 0x008ee8000c1e9100 */
[----:B----4-:R-:W4:Y:S04]  /*03d0*/  LDG.E.U8.CONSTANT R27, desc[UR8][R8.64+0xe] ;  /* 0x00000e08081b7981 */ /* 0x010f28000c1e9100 */
[----:B-----5:R-:W5:Y:S01]  /*03e0*/  LDG.E.U8.CONSTANT R29, desc[UR8][R8.64+0xf] ;  /* 0x00000f08081d7981 */ /* 0x020f62000c1e9100 */
[----:B------:R-:W-:-:S06]  /*03f0*/  UIADD3 UR4, UPT, UPT, UR4, 0x10, URZ ;  /* 0x0000001004047890 */ /* 0x000fcc000fffe0ff */
[----:B------:R-:W-:Y:S01]  /*0400*/  ISETP.NE.AND P1, PT, R14, UR4, PT ;  /* 0x000000040e007c0c */ /* 0x000fe2000bf25270 */
[----:B------:R0:W-:Y:S04]  /*0410*/  STS.U8 [R16+UR5+0x6], R20 ;  /* 0x0000061410007988 */ /* 0x0001e80008000005 */
[----:B------:R0:W-:Y:S04]  /*0420*/  STS.U8 [R16+UR5+0x7], R22 ;  /* 0x0000071610007988 */ /* 0x0001e80008000005 */
[----:B------:R0:W-:Y:S04]  /*0430*/  STS.U8 [R16+UR5+0x9], R24 ;  /* 0x0000091810007988 */ /* 0x0001e80008000005 */
[----:B------:R0:W-:Y:S04]  /*0440*/  STS.U8 [R16+UR5+0xa], R28 ;  /* 0x00000a1c10007988 */ /* 0x0001e80008000005 */
[----:B------:R0:W-:Y:S04]  /*0450*/  STS.U8 [R16+UR5+0x8], R19 ;  /* 0x0000081310007988 */ /* 0x0001e80008000005 */
[----:B------:R0:W-:Y:S04]  /*0460*/  STS.U8 [R16+UR5+0xb], R21 ;  /* 0x00000b1510007988 */ /* 0x0001e80008000005 */
[----:B--2---:R0:W-:Y:S04]  /*0470*/  STS.U8 [R16+UR5+0xc], R23 ;  /* 0x00000c1710007988 */ /* 0x0041e80008000005 */
[----:B---3--:R0:W-:Y:S04]  /*0480*/  STS.U8 [R16+UR5+0xd], R25 ;  /* 0x00000d1910007988 */ /* 0x0081e80008000005 */
[----:B----4-:R0:W-:Y:S04]  /*0490*/  STS.U8 [R16+UR5+0xe], R27 ;  /* 0x00000e1b10007988 */ /* 0x0101e80008000005 */
[----:B-----5:R0:W-:Y:S01]  /*04a0*/  STS.U8 [R16+UR5+0xf], R29 ;  /* 0x00000f1d10007988 */ /* 0x0201e20008000005 */
[----:B------:R-:W-:Y:S05]  /*04b0*/  @P1 BRA `(.L_x_56) ;  /* 0xfffffffc00641947 */ /* 0x000fea000383ffff */
.L_x_55:
[----:B------:R-:W-:Y:S05]  /*04c0*/  @!P2 BRA `(.L_x_54) ;  /* 0x00000004000ca947 */ /* 0x000fea0003800000 */
[----:B------:R-:W-:Y:S02]  /*04d0*/  ISETP.GE.U32.AND P1, PT, R26, 0x8, PT ;  /* 0x000000081a00780c */ /* 0x000fe40003f26070 */
[----:B0-----:R-:W-:-:S04]  /*04e0*/  LOP3.LUT R25, R6, 0x7, RZ, 0xc0, !PT ;  /* 0x0000000706197812 */ /* 0x001fc800078ec0ff */
[----:B------:R-:W-:-:S07]  /*04f0*/  ISETP.NE.AND P2, PT, R25, RZ, PT ;  /* 0x000000ff1900720c */ /* 0x000fce0003f45270 */
[----:B------:R-:W-:Y:S06]  /*0500*/  @!P1 BRA `(.L_x_57) ;  /* 0x0000000000649947 */ /* 0x000fec0003800000 */
[----:B------:R-:W0:Y:S01]  /*0510*/  LDCU.64 UR4, c[0x0][0x380] ;  /* 0x00007000ff0477ac */ /* 0x000e220008000a00 */
[----:B------:R-:W-:-:S05]  /*0520*/  IMAD R9, R17, R6, R14 ;  /* 0x0000000611097224 */ /* 0x000fca00078e020e */
[----:B0-----:R-:W-:-:S04]  /*0530*/  IADD3 R8, P1, PT, R9, UR4, RZ ;  /* 0x0000000409087c10 */ /* 0x001fc8000ff3e0ff */
[----:B------:R-:W-:-:S05]  /*0540*/  LEA.HI.X.SX32 R9, R9, UR5, 0x1, P1 ;  /* 0x0000000509097c11 */ /* 0x000fca00088f0eff */
[----:B------:R-:W2:Y:S04]  /*0550*/  LDG.E.U8.CONSTANT R16, desc[UR8][R8.64] ;  /* 0x0000000808107981 */ /* 0x000ea8000c1e9100 */
[----:B------:R-:W3:Y:S04]  /*0560*/  LDG.E.U8.CONSTANT R20, desc[UR8][R8.64+0x1] ;  /* 0x0000010808147981 */ /* 0x000ee8000c1e9100 */
[----:B------:R-:W4:Y:S04]  /*0570*/  LDG.E.U8.CONSTANT R22, desc[UR8][R8.64+0x2] ;  /* 0x0000020808167981 */ /* 0x000f28000c1e9100 */
[----:B------:R-:W5:Y:S04]  /*0580*/  LDG.E.U8.CONSTANT R24, desc[UR8][R8.64+0x3] ;  /* 0x0000030808187981 */ /* 0x000f68000c1e9100 */
[----:B------:R-:W5:Y:S04]  /*0590*/  LDG.E.U8.CONSTANT R26, desc[UR8][R8.64+0x4] ;  /* 0x00000408081a7981 */ /* 0x000f68000c1e9100 */
[----:B------:R-:W5:Y:S04]  /*05a0*/  LDG.E.U8.CONSTANT R28, desc[UR8][R8.64+0x5] ;  /* 0x00000508081c7981 */ /* 0x000f68000c1e9100 */
[----:B------:R-:W5:Y:S04]  /*05b0*/  LDG.E.U8.CONSTANT R21, desc[UR8][R8.64+0x6] ;  /* 0x0000060808157981 */ /* 0x000f68000c1e9100 */
[----:B------:R-:W5:Y:S01]  /*05c0*/  LDG.E.U8.CONSTANT R23, desc[UR8][R8.64+0x7] ;  /* 0x0000070808177981 */ /* 0x000f62000c1e9100 */
[----:B------:R-:W0:Y:S01]  /*05d0*/  S2UR UR5, SR_CgaCtaId ;  /* 0x00000000000579c3 */ /* 0x000e220000008800 */
[----:B------:R-:W-:Y:S01]  /*05e0*/  UMOV UR4, 0x400 ;  /* 0x0000040000047882 */ /* 0x000fe20000000000 */
[----:B------:R-:W-:-:S02]  /*05f0*/  IMAD R19, R15, R6, R14 ;  /* 0x000000060f137224 */ /* 0x000fc400078e020e */
[----:B------:R-:W-:Y:S01]  /*0600*/  VIADD R14, R14, 0x8 ;  /* 0x000000080e0e7836 */ /* 0x000fe20000000000 */
[----:B0-----:R-:W-:-:S09]  /*0610*/  ULEA UR4, UR5, UR4, 0x18 ;  /* 0x0000000405047291 */ /* 0x001fd2000f8ec0ff */
[----:B--2---:R0:W-:Y:S04]  /*0620*/  STS.U8 [R19+UR4], R16 ;  /* 0x0000001013007988 */ /* 0x0041e80008000004 */
[----:B---3--:R0:W-:Y:S04]  /*0630*/  STS.U8 [R19+UR4+0x1], R20 ;  /* 0x0000011413007988 */ /* 0x0081e80008000004 */
[----:B----4-:R0:W-:Y:S04]  /*0640*/  STS.U8 [R19+UR4+0x2], R22 ;  /* 0x0000021613007988 */ /* 0x0101e80008000004 */
[----:B-----5:R0:W-:Y:S04]  /*0650*/  STS.U8 [R19+UR4+0x3], R24 ;  /* 0x0000031813007988 */ /* 0x0201e80008000004 */
[----:B------:R0:W-:Y:S04]  /*0660*/  STS.U8 [R19+UR4+0x4], R26 ;  /* 0x0000041a13007988 */ /* 0x0001e80008000004 */
[----:B------:R0:W-:Y:S04]  /*0670*/  STS.U8 [R19+UR4+0x5], R28 ;  /* 0x0000051c13007988 */ /* 0x0001e80008000004 */
[----:B------:R0:W-:Y:S04]  /*0680*/  STS.U8 [R19+UR4+0x6], R21 ;  /* 0x0000061513007988 */ /* 0x0001e80008000004 */
[----:B------:R0:W-:Y:S02]  /*0690*/  STS.U8 [R19+UR4+0x7], R23 ;  /* 0x0000071713007988 */ /* 0x0001e40008000004 */
.L_x_57:
        /* <DEDUP_REMOVED lines=21> */
[----:B-----5:R0:W-:Y:S02]  /*07f0*/  STS.U8 [R19+UR4+0x3], R24 ;  /* 0x0000031813007988 */ /* 0x0201e40008000004 */
.L_x_58:
[----:B------:R-:W-:Y:S05]  /*0800*/  @!P2 BRA `(.L_x_54) ;  /* 0x00000000003ca947 */ /* 0x000fea0003800000 */
[----:B------:R-:W1:Y:S01]  /*0810*/  S2UR UR5, SR_CgaCtaId ;  /* 0x00000000000579c3 */ /* 0x000e620000008800 */
[----:B------:R-:W-:Y:S01]  /*0820*/  UMOV UR4, 0x400 ;  /* 0x0000040000047882 */ /* 0x000fe20000000000 */
[----:B------:R-:W2:Y:S01]  /*0830*/  LDCU.64 UR10, c[0x0][0x380] ;  /* 0x00007000ff0a77ac */ /* 0x000ea20008000a00 */
[----:B-1----:R-:W-:-:S03]  /*0840*/  ULEA UR5, UR5, UR4, 0x18 ;  /* 0x0000000405057291 */ /* 0x002fc6000f8ec0ff */
[----:B--2---:R-:W-:-:S09]  /*0850*/  UMOV UR4, URZ ;  /* 0x000000ff00047c82 */ /* 0x004fd20008000000 */
.L_x_59:
[----:B------:R-:W-:-:S05]  /*0860*/  IMAD R9, R17, R6, R14 ;  /* 0x0000000611097224 */ /* 0x000fca00078e020e */
[----:B-1----:R-:W-:-:S04]  /*0870*/  IADD3 R8, P1, PT, R9, UR10, RZ ;  /* 0x0000000a09087c10 */ /* 0x002fc8000ff3e0ff */
[----:B------:R-:W-:-:S05]  /*0880*/  LEA.HI.X.SX32 R9, R9, UR11, 0x1, P1 ;  /* 0x0000000b09097c11 */ /* 0x000fca00088f0eff */
[----:B------:R-:W2:Y:S01]  /*0890*/  LDG.E.U8.CONSTANT R8, desc[UR8][R8.64] ;  /* 0x0000000808087981 */ /* 0x000ea2000c1e9100 */
[----:B------:R-:W-:Y:S01]  /*08a0*/  UIADD3 UR4, UPT, UPT, UR4, 0x1, URZ ;  /* 0x0000000104047890 */ /* 0x000fe2000fffe0ff */
[----:B0-----:R-:W-:Y:S02]  /*08b0*/  IMAD R19, R15, R6, R14 ;  /* 0x000000060f137224 */ /* 0x001fe400078e020e */
[----:B------:R-:W-:-:S03]  /*08c0*/  VIADD R14, R14, 0x1 ;  /* 0x000000010e0e7836 */ /* 0x000fc60000000000 */
[----:B------:R-:W-:Y:S01]  /*08d0*/  ISETP.NE.AND P1, PT, R21, UR4, PT ;  /* 0x0000000415007c0c */ /* 0x000fe2000bf25270 */
[----:B--2---:R1:W-:-:S12]  /*08e0*/  STS.U8 [R19+UR5], R8 ;  /* 0x0000000813007988 */ /* 0x0043d80008000005 */
[----:B------:R-:W-:Y:S05]  /*08f0*/  @P1 BRA `(.L_x_59) ;  /* 0xfffffffc00d81947 */ /* 0x000fea000383ffff */
.L_x_54:
[----:B------:R-:W-:Y:S05]  /*0900*/  BSYNC.RECONVERGENT B0 ;  /* 0x0000000000007941 */ /* 0x000fea0003800200 */
.L_x_53:
[----:B------:R-:W-:Y:S01]  /*0910*/  ISETP.GE.AND P1, PT, R13, R0, PT ;  /* 0x000000000d00720c */ /* 0x000fe20003f26270 */
[----:B------:R-:W-:-:S12]  /*0920*/  BSSY.RECONVERGENT B0, `(.L_x_60) ;  /* 0x000007f000007945 */ /* 0x000fd80003800200 */
[----:B------:R-:W-:Y:S05]  /*0930*/  @P1 BRA `(.L_x_61) ;  /* 0x0000000400f41947 */ /* 0x000fea0003800000 */
[----:B-1----:R-:W-:Y:S01]  /*0940*/  IMAD.IADD R8, R12, 0x1, -R0 ;  /* 0x000000010c087824 */ /* 0x002fe200078e0a00 */
[----:B------:R-:W-:-:S04]  /*0950*/  ISETP.GE.AND P1, PT, R6, 0x1, PT ;  /* 0x000000010600780c */ /* 0x000fc80003f26270 */
[----:B------:R-:W-:-:S04]  /*0960*/  ISETP.LT.OR P1, PT, R8, RZ, !P1 ;  /* 0x000000ff0800720c */ /* 0x000fc80004f21670 */
[----:B------:R-:W-:-:S13]  /*0970*/  ISETP.GE.OR P1, PT, R5, UR7, P1 ;  /* 0x0000000705007c0c */ /* 0x000fda0008f26670 */
[----:B------:R-:W-:Y:S05]  /*0980*/  @P1 BRA `(.L_x_61) ;  /* 0x0000000400e01947 */ /* 0x000fea0003800000 */
[----:B------:R-:W-:Y:S01]  /*0990*/  ISETP.GE.U32.AND P1, PT, R18, 0xf, PT ;  /* 0x0000000f1200780c */ /* 0x000fe20003f26070 */
[----:B------:R-:W-:Y:S01]  /*09a0*/  IMAD R13, R5, UR6, R8 ;  /* 0x00000006050d7c24 */ /* 0x000fe2000f8e0208 */
[----:B0-----:R-:W-:Y:S01]  /*09b0*/  LOP3.LUT R24, R6, 0xf, RZ, 0xc0, !PT ;  /* 0x0000000f06187812 */ /* 0x001fe200078ec0ff */
[----:B------:R-:W-:Y:S02]  /*09c0*/  IMAD.IADD R15, R15, 0x1, -R0 ;  /* 0x000000010f0f7824 */ /* 0x000fe400078e0a00 */
[----:B------:R-:W-:Y:S01]  /*09d0*/  IMAD.MOV.U32 R14, RZ, RZ, RZ ;  /* 0x000000ffff0e7224 */ /* 0x000fe200078e00ff */
        /* <DEDUP_REMOVED lines=8> */
.L_x_63:
[----:B------:R-:W-:-:S05]  /*0a60*/  IMAD R9, R13, R6, UR4 ;  /* 0x000000040d097e24 */ /* 0x000fca000f8e0206 */
[----:B------:R-:W-:-:S04]  /*0a70*/  IADD3 R8, P1, PT, R9, UR10, RZ ;  /* 0x0000000a09087c10 */ /* 0x000fc8000ff3e0ff */
[----:B------:R-:W-:-:S05]  /*0a80*/  LEA.HI.X.SX32 R9, R9, UR11, 0x1, P1 ;  /* 0x0000000b09097c11 */ /* 0x000fca00088f0eff */
[----:B0-----:R-:W2:Y:S04]  /*0a90*/  LDG.E.U8.CONSTANT R17, desc[UR8][R8.64] ;  /* 0x0000000808117981 */ /* 0x001ea8000c1e9100 */
[----:B------:R-:W3:Y:S04]  /*0aa0*/  LDG.E.U8.CONSTANT R19, desc[UR8][R8.64+0x1] ;  /* 0x0000010808137981 */ /* 0x000ee8000c1e9100 */
[----:B------:R-:W4:Y:S04]  /*0ab0*/  LDG.E.U8.CONSTANT R21, desc[UR8][R8.64+0x2] ;  /* 0x0000020808157981 */ /* 0x000f28000c1e9100 */
[----:B------:R-:W5:Y:S04]  /*0ac0*/  LDG.E.U8.CONSTANT R23, desc[UR8][R8.64+0x3] ;  /* 0x0000030808177981 */ /* 0x000f68000c1e9100 */
[----:B------:R-:W5:Y:S01]  /*0ad0*/  LDG.E.U8.CONSTANT R25, desc[UR8][R8.64+0x4] ;  /* 0x0000040808197981 */ /* 0x000f62000c1e9100 */
[----:B------:R-:W-:-:S03]  /*0ae0*/  IMAD R16, R15, R6, UR4 ;  /* 0x000000040f107e24 */ /* 0x000fc6000f8e0206 */
        /* <DEDUP_REMOVED lines=11> */
[----:B0-----:R-:W5:Y:S04]  /*0ba0*/  LDG.E.U8.CONSTANT R17, desc[UR8][R8.64+0xb] ;  /* 0x00000b0808117981 */ /* 0x001f68000c1e9100 */
[----:B-1----:R-:W5:Y:S04]  /*0bb0*/  LDG.E.U8.CONSTANT R19, desc[UR8][R8.64+0xc] ;  /* 0x00000c0808137981 */ /* 0x002f68000c1e9100 */
[----:B--2---:R-:W2:Y:S04]  /*0bc0*/  LDG.E.U8.CONSTANT R21, desc[UR8][R8.64+0xd] ;  /* 0x00000d0808157981 */ /* 0x004ea8000c1e9100 */
[----:B---3--:R-:W3:Y:S04]  /*0bd0*/  LDG.E.U8.CONSTANT R23, desc[UR8][R8.64+0xe] ;  /* 0x00000e0808177981 */ /* 0x008ee8000c1e9100 */
[----:B----4-:R-:W4:Y:S01]  /*0be0*/  LDG.E.U8.CONSTANT R25, desc[UR8][R8.64+0xf] ;  /* 0x00000f0808197981 */ /* 0x010f22000c1e9100 */
[----:B------:R-:W-:-:S03]  /*0bf0*/  UIADD3 UR4, UPT, UPT, UR4, 0x10, URZ ;  /* 0x0000001004047890 */ /* 0x000fc6000fffe0ff */
[----:B------:R0:W-:Y:S03]  /*0c00*/  STS.U8 [R16+UR5+0x5], R27 ;  /* 0x0000051b10007988 */ /* 0x0001e60008000005 */
[----:B------:R-:W-:Y:S01]  /*0c10*/  ISETP.NE.AND P1, PT, R14, UR4, PT ;  /* 0x000000040e007c0c */ /* 0x000fe2000bf25270 */
[----:B------:R0:W-:Y:S04]  /*0c20*/  STS.U8 [R16+UR5+0x6], R29 ;  /* 0x0000061d10007988 */ /* 0x0001e80008000005 */
[----:B------:R0:W-:Y:S04]  /*0c30*/  STS.U8 [R16+UR5+0x7], R20 ;  /* 0x0000071410007988 */ /* 0x0001e80008000005 */
[----:B------:R0:W-:Y:S04]  /*0c40*/  STS.U8 [R16+UR5+0x8], R22 ;  /* 0x0000081610007988 */ /* 0x0001e80008000005 */
[----:B------:R0:W-:Y:S04]  /*0c50*/  STS.U8 [R16+UR5+0x9], R26 ;  /* 0x0000091a10007988 */ /* 0x0001e80008000005 */
[----:B------:R0:W-:Y:S04]  /*0c60*/  STS.U8 [R16+UR5+0xa], R28 ;  /* 0x00000a1c10007988 */ /* 0x0001e80008000005 */
[----:B-----5:R0:W-:Y:S04]  /*0c70*/  STS.U8 [R16+UR5+0xb], R17 ;  /* 0x00000b1110007988 */ /* 0x0201e80008000005 */
[----:B------:R0:W-:Y:S04]  /*0c80*/  STS.U8 [R16+UR5+0xc], R19 ;  /* 0x00000c1310007988 */ /* 0x0001e80008000005 */
[----:B--2---:R0:W-:Y:S04]  /*0c90*/  STS.U8 [R16+UR5+0xd], R21 ;  /* 0x00000d1510007988 */ /* 0x0041e80008000005 */
[----:B---3--:R0:W-:Y:S04]  /*0ca0*/  STS.U8 [R16+UR5+0xe], R23 ;  /* 0x00000e1710007988 */ /* 0x0081e80008000005 */
[----:B----4-:R0:W-:Y:S01]  /*0cb0*/  STS.U8 [R16+UR5+0xf], R25 ;  /* 0x00000f1910007988 */ /* 0x0101e20008000005 */
[----:B------:R-:W-:Y:S05]  /*0cc0*/  @P1 BRA `(.L_x_63) ;  /* 0xfffffffc00641947 */ /* 0x000fea000383ffff */
.L_x_62:
        /* <DEDUP_REMOVED lines=30> */
.L_x_64:
        /* <DEDUP_REMOVED lines=22> */
.L_x_65:
[----:B------:R-:W-:Y:S05]  /*1010*/  @!P2 BRA `(.L_x_61) ;  /* 0x00000000003ca947 */ /* 0x000fea0003800000 */
[----:B------:R-:W1:Y:S01]  /*1020*/  S2UR UR5, SR_CgaCtaId ;  /* 0x00000000000579c3 */ /* 0x000e620000008800 */
[----:B------:R-:W-:Y:S01]  /*1030*/  UMOV UR4, 0x400 ;  /* 0x0000040000047882 */ /* 0x000fe20000000000 */
[----:B------:R-:W2:Y:S01]  /*1040*/  LDCU.64 UR10, c[0x0][0x380] ;  /* 0x00007000ff0a77ac */ /* 0x000ea20008000a00 */
[----:B-1----:R-:W-:-:S03]  /*1050*/  ULEA UR5, UR5, UR4, 0x18 ;  /* 0x0000000405057291 */ /* 0x002fc6000f8ec0ff */
[----:B--2---:R-:W-:-:S09]  /*1060*/  UMOV UR4, URZ ;  /* 0x000000ff00047c82 */ /* 0x004fd20008000000 */
.L_x_66:
[----:B------:R-:W-:-:S05]  /*1070*/  IMAD R9, R13, R6, R14 ;  /* 0x000000060d097224 */ /* 0x000fca00078e020e */
[----:B--2---:R-:W-:-:S04]  /*1080*/  IADD3 R8, P1, PT, R9, UR10, RZ ;  /* 0x0000000a09087c10 */ /* 0x004fc8000ff3e0ff */
        /* <DEDUP_REMOVED lines=8> */
.L_x_61:
[----:B------:R-:W-:Y:S05]  /*1110*/  BSYNC.RECONVERGENT B0 ;  /* 0x0000000000007941 */ /* 0x000fea0003800200 */
.L_x_60:
[----:B------:R-:W-:Y:S06]  /*1120*/  BAR.SYNC.DEFER_BLOCKING 0x0 ;  /* 0x0000000000007b1d */ /* 0x000fec0000010000 */
[----:B------:R-:W-:Y:S05]  /*1130*/  @!P0 EXIT ;  /* 0x000000000000894d */ /* 0x000fea0003800000 */
[----:B------:R-:W-:Y:S01]  /*1140*/  ISETP.GT.AND P0, PT, R7, -0x2, PT ;  /* 0xfffffffe0700780c */ /* 0x000fe20003f04270 */
[----:B------:R-:W-:-:S04]  /*1150*/  IMAD R5, R5, UR6, R12 ;  /* 0x0000000605057c24 */ /* 0x000fc8000f8e020c */
[----:B------:R-:W-:-:S08]  /*1160*/  IMAD R5, R5, R6, RZ ;  /* 0x0000000605057224 */ /* 0x000fd000078e02ff */
[----:B------:R-:W-:Y:S05]  /*1170*/  @P0 BRA `(.L_x_67) ;  /* 0x0000000000e40947 */ /* 0x000fea0003800000 */
[----:B------:R-:W-:Y:S01]  /*1180*/  ISETP.GE.U32.AND P0, PT, R18, 0x7, PT ;  /* 0x000000071200780c */ /* 0x000fe20003f06070 */
[----:B------:R-:W-:Y:S01]  /*1190*/  IMAD.MOV.U32 R0, RZ, RZ, RZ ;  /* 0x000000ffff007224 */ /* 0x000fe200078e00ff */
[----:B------:R-:W-:-:S04]  /*11a0*/  LOP3.LUT R9, R6, 0x7, RZ, 0xc0, !PT ;  /* 0x0000000706097812 */ /* 0x000fc800078ec0ff */
[----:B------:R-:W-:-:S07]  /*11b0*/  ISETP.NE.AND P2, PT, R9, RZ, PT ;  /* 0x000000ff0900720c */ /* 0x000fce0003f45270 */
[----:B------:R-:W-:Y:S06]  /*11c0*/  @!P0 BRA `(.L_x_68) ;  /* 0x00000000004c8947 */ /* 0x000fec0003800000 */
[----:B------:R-:W3:Y:S01]  /*11d0*/  LDC.64 R10, c[0x0][0x388] ;  /* 0x0000e200ff0a7b82 */ /* 0x000ee20000000a00 */
[----:B------:R-:W-:Y:S01]  /*11e0*/  LOP3.LUT R0, R6, 0x7ffffff8, RZ, 0xc0, !PT ;  /* 0x7ffffff806007812 */ /* 0x000fe200078ec0ff */
[----:B------:R-:W-:-:S04]  /*11f0*/  IMAD.MOV.U32 R7, RZ, RZ, R5 ;  /* 0x000000ffff077224 */ /* 0x000fc800078e0005 */
[----:B------:R-:W-:-:S07]  /*1200*/  IMAD.MOV R4, RZ, RZ, -R0 ;  /* 0x000000ffff047224 */ /* 0x000fce00078e0a00 */
.L_x_69:
[----:B-12---:R-:W-:Y:S01]  /*1210*/  SHF.R.S32.HI R8, RZ, 0x1f, R7 ;  /* 0x0000001fff087819 */ /* 0x006fe20000011407 */
[----:B------:R-:W-:Y:S01]  /*1220*/  VIADD R4, R4, 0x8 ;  /* 0x0000000804047836 */ /* 0x000fe20000000000 */
[C---:B---34-:R-:W-:Y:S01]  /*1230*/  IADD3 R2, P0, P1, R7.reuse, 0x3, R10 ;  /* 0x0000000307027810 */ /* 0x058fe2000791e00a */
[----:B------:R-:W-:-:S03]  /*1240*/  VIADD R7, R7, 0x8 ;  /* 0x0000000807077836 */ /* 0x000fc60000000000 */
[----:B------:R-:W-:Y:S02]  /*1250*/  IADD3.X R3, PT, PT, R8, R11, RZ, P0, P1 ;  /* 0x0000000b08037210 */ /* 0x000fe400007e24ff */
[----:B------:R-:W-:-:S03]  /*1260*/  ISETP.NE.AND P0, PT, R4, RZ, PT ;  /* 0x000000ff0400720c */ /* 0x000fc60003f05270 */
[----:B------:R4:W-:Y:S04]  /*1270*/  STG.E.U8 desc[UR8][R2.64+-0x3], RZ ;  /* 0xfffffdff02007986 */ /* 0x0009e8000c101108 */
[----:B------:R4:W-:Y:S04]  /*1280*/  STG.E.U8 desc[UR8][R2.64+-0x2], RZ ;  /* 0xfffffeff02007986 */ /* 0x0009e8000c101108 */
[----:B------:R4:W-:Y:S04]  /*1290*/  STG.E.U8 desc[UR8][R2.64+-0x1], RZ ;  /* 0xffffffff02007986 */ /* 0x0009e8000c101108 */
[----:B------:R4:W-:Y:S04]  /*12a0*/  STG.E.U8 desc[UR8][R2.64], RZ ;  /* 0x000000ff02007986 */ /* 0x0009e8000c101108 */
[----:B------:R4:W-:Y:S04]  /*12b0*/  STG.E.U8 desc[UR8][R2.64+0x1], RZ ;  /* 0x000001ff02007986 */ /* 0x0009e8000c101108 */
[----:B------:R4:W-:Y:S04]  /*12c0*/  STG.E.U8 desc[UR8][R2.64+0x2], RZ ;  /* 0x000002ff02007986 */ /* 0x0009e8000c101108 */
[----:B------:R4:W-:Y:S04]  /*12d0*/  STG.E.U8 desc[UR8][R2.64+0x3], RZ ;  /* 0x000003ff02007986 */ /* 0x0009e8000c101108 */
[----:B------:R4:W-:Y:S01]  /*12e0*/  STG.E.U8 desc[UR8][R2.64+0x4], RZ ;  /* 0x000004ff02007986 */ /* 0x0009e2000c101108 */
[----:B------:R-:W-:Y:S05]  /*12f0*/  @P0 BRA `(.L_x_69) ;  /* 0xfffffffc00c40947 */ /* 0x000fea000383ffff */
.L_x_68:
[----:B------:R-:W-:Y:S05]  /*1300*/  @!P2 EXIT ;  /* 0x000000000000a94d */ /* 0x000fea0003800000 */
[----:B------:R-:W-:Y:S02]  /*1310*/  ISETP.GE.U32.AND P0, PT, R9, 0x4, PT ;  /* 0x000000040900780c */ /* 0x000fe40003f06070 */
[----:B------:R-:W-:-:S04]  /*1320*/  LOP3.LUT R4, R6, 0x3, RZ, 0xc0, !PT ;  /* 0x0000000306047812 */ /* 0x000fc800078ec0ff */
[----:B------:R-:W-:-:S07]  /*1330*/  ISETP.NE.AND P1, PT, R4, RZ, PT ;  /* 0x000000ff0400720c */ /* 0x000fce0003f25270 */
[----:B------:R-:W-:Y:S06]  /*1340*/  @!P0 BRA `(.L_x_70) ;  /* 0x0000000000248947 */ /* 0x000fec0003800000 */
[----:B------:R-:W3:Y:S01]  /*1350*/  LDCU.64 UR4, c[0x0][0x388] ;  /* 0x00007100ff0477ac */ /* 0x000ee20008000a00 */
[----:B----4-:R-:W-:Y:S02]  /*1360*/  IMAD.IADD R3, R5, 0x1, R0 ;  /* 0x0000000105037824 */ /* 0x010fe400078e0200 */
[----:B------:R-:W-:-:S03]  /*1370*/  VIADD R0, R0, 0x4 ;  /* 0x0000000400007836 */ /* 0x000fc60000000000 */
[----:B---3--:R-:W-:-:S04]  /*1380*/  IADD3 R2, P0, PT, R3, UR4, RZ ;  /* 0x0000000403027c10 */ /* 0x008fc8000ff1e0ff */
[----:B------:R-:W-:-:S05]  /*1390*/  LEA.HI.X.SX32 R3, R3, UR5, 0x1, P0 ;  /* 0x0000000503037c11 */ /* 0x000fca00080f0eff */
[----:B------:R3:W-:Y:S04]  /*13a0*/  STG.E.U8 desc[UR8][R2.64], RZ ;  /* 0x000000ff02007986 */ /* 0x0007e8000c101108 */
[----:B------:R3:W-:Y:S04]  /*13b0*/  STG.E.U8 desc[UR8][R2.64+0x1], RZ ;  /* 0x000001ff02007986 */ /* 0x0007e8000c101108 */
[----:B------:R3:W-:Y:S04]  /*13c0*/  STG.E.U8 desc[UR8][R2.64+0x2], RZ ;  /* 0x000002ff02007986 */ /* 0x0007e8000c101108 */
[----:B------:R3:W-:Y:S02]  /*13d0*/  STG.E.U8 desc[UR8][R2.64+0x3], RZ ;  /* 0x000003ff02007986 */ /* 0x0007e4000c101108 */
.L_x_70:
[----:B------:R-:W-:Y:S05]  /*13e0*/  @!P1 EXIT ;  /* 0x000000000000994d */ /* 0x000fea0003800000 */
[----:B------:R-:W-:Y:S02]  /*13f0*/  ISETP.NE.AND P0, PT, R4, 0x1, PT ;  /* 0x000000010400780c */ /* 0x000fe40003f05270 */
[----:B------:R-:W-:-:S04]  /*1400*/  LOP3.LUT R6, R6, 0x1, RZ, 0xc0, !PT ;  /* 0x0000000106067812 */ /* 0x000fc800078ec0ff */
[----:B------:R-:W-:-:S07]  /*1410*/  ISETP.NE.U32.AND P1, PT, R6, 0x1, PT ;  /* 0x000000010600780c */ /* 0x000fce0003f25070 */
[----:B------:R-:W-:Y:S06]  /*1420*/  @!P0 BRA `(.L_x_71) ;  /* 0x00000000001c8947 */ /* 0x000fec0003800000 */
[----:B------:R-:W5:Y:S01]  /*1430*/  LDCU.64 UR4, c[0x0][0x388] ;  /* 0x00007100ff0477ac */ /* 0x000f620008000a00 */
[----:B---34-:R-:W-:Y:S02]  /*1440*/  IMAD.IADD R3, R5, 0x1, R0 ;  /* 0x0000000105037824 */ /* 0x018fe400078e0200 */
[----:B------:R-:W-:-:S03]  /*1450*/  VIADD R0, R0, 0x2 ;  /* 0x0000000200007836 */ /* 0x000fc60000000000 */
[----:B-----5:R-:W-:-:S04]  /*1460*/  IADD3 R2, P0, PT, R3, UR4, RZ ;  /* 0x0000000403027c10 */ /* 0x020fc8000ff1e0ff */
[----:B------:R-:W-:-:S05]  /*1470*/  LEA.HI.X.SX32 R3, R3, UR5, 0x1, P0 ;  /* 0x0000000503037c11 */ /* 0x000fca00080f0eff */
[----:B------:R3:W-:Y:S04]  /*1480*/  STG.E.U8 desc[UR8][R2.64], RZ ;  /* 0x000000ff02007986 */ /* 0x0007e8000c101108 */
[----:B------:R3:W-:Y:S02]  /*1490*/  STG.E.U8 desc[UR8][R2.64+0x1], RZ ;  /* 0x000001ff02007986 */ /* 0x0007e4000c101108 */
.L_x_71:
[----:B------:R-:W-:Y:S05]  /*14a0*/  @P1 EXIT ;  /* 0x000000000000194d */ /* 0x000fea0003800000 */
[----:B------:R-:W3:Y:S01]  /*14b0*/  LDCU.64 UR4, c[0x0][0x388] ;  /* 0x00007100ff0477ac */ /* 0x000ee20008000a00 */
[----:B------:R-:W-:-:S05]  /*14c0*/  IMAD.IADD R0, R5, 0x1, R0 ;  /* 0x0000000105007824 */ /* 0x000fca00078e0200 */
[----:B---34-:R-:W-:-:S04]  /*14d0*/  IADD3 R2, P0, PT, R0, UR4, RZ ;  /* 0x0000000400027c10 */ /* 0x018fc8000ff1e0ff */
[----:B------:R-:W-:-:S05]  /*14e0*/  LEA.HI.X.SX32 R3, R0, UR5, 0x1, P0 ;  /* 0x0000000500037c11 */ /* 0x000fca00080f0eff */
[----:B------:R-:W-:Y:S01]  /*14f0*/  STG.E.U8 desc[UR8][R2.64], RZ ;  /* 0x000000ff02007986 */ /* 0x000fe2000c101108 */
[----:B------:R-:W-:Y:S05]  /*1500*/  EXIT ;  /* 0x000000000000794d */ /* 0x000fea0003800000 */
.L_x_67:
[----:B------:R-:W-:Y:S01]  /*1510*/  IABS R7, R0 ;  /* 0x0000000000077213 */ /* 0x000fe20000000000 */
[----:B-12---:R-:W-:Y:S01]  /*1520*/  IMAD.MOV R8, RZ, RZ, -R0 ;  /* 0x000000ffff087224 */ /* 0x006fe200078e0a00 */
[----:B------:R-:W-:-:S03]  /*1530*/  UMOV UR4, URZ ;  /* 0x000000ff00047c82 */ /* 0x000fc60008000000 */
[----:B------:R-:W-:Y:S02]  /*1540*/  IMAD.IADD R6, R0, 0x1, R7 ;  /* 0x0000000100067824 */ /* 0x000fe400078e0207 */
[----:B------:R-:W-:Y:S02]  /*1550*/  IMAD.IADD R7, R10, 0x1, R11 ;  /* 0x000000010a077824 */ /* 0x000fe400078e020b */
[----:B------:R-:W-:-:S05]  /*1560*/  VIADD R12, R6, 0x1 ;  /* 0x00000001060c7836 */ /* 0x000fca0000000000 */
[C---:B------:R-:W-:Y:S02]  /*1570*/  LOP3.LUT R9, R12.reuse, 0x7, RZ, 0xc0, !PT ;  /* 0x000000070c097812 */ /* 0x040fe400078ec0ff */
[C---:B------:R-:W-:Y:S02]  /*1580*/  LOP3.LUT R10, R12.reuse, 0x3, RZ, 0xc0, !PT ;  /* 0x000000030c0a7812 */ /* 0x040fe400078ec0ff */
[----:B------:R-:W-:-:S07]  /*1590*/  LOP3.LUT R11, R12, 0xfffffff8, RZ, 0xc0, !PT ;  /* 0xfffffff80c0b7812 */ /* 0x000fce00078ec0ff */
.L_x_79:
[----:B------:R-:W-:Y:S02]  /*15a0*/  IMAD.MOV.U32 R12, RZ, RZ, RZ ;  /* 0x000000ffff0c7224 */ /* 0x000fe400078e00ff */
[----:B-1----:R-:W-:-:S07]  /*15b0*/  IMAD.MOV.U32 R13, RZ, RZ, R8 ;  /* 0x000000ffff0d7224 */ /* 0x002fce00078e0008 */
.L_x_78:
[----:B------:R-:W1:Y:S01]  /*15c0*/  LDCU UR5, c[0x0][0x3a4] ;  /* 0x00007480ff0577ac */ /* 0x000e620008000800 */
[----:B------:R-:W-:Y:S01]  /*15d0*/  ISETP.GE.U32.AND P1, PT, R6, 0x7, PT ;  /* 0x000000070600780c */ /* 0x000fe20003f26070 */
[--C-:B------:R-:W-:Y:S01]  /*15e0*/  IMAD.IADD R18, R2, 0x1, R13.reuse ;  /* 0x0000000102127824 */ /* 0x100fe200078e020d */
[----:B------:R-:W-:Y:S01]  /*15f0*/  IABS R14, R0 ;  /* 0x00000000000e7213 */ /* 0x000fe20000000000 */
[----:B0-----:R-:W-:Y:S01]  /*1600*/  IMAD.IADD R19, R0, 0x1, R13 ;  /* 0x0000000100137824 */ /* 0x001fe200078e020d */
[----:B------:R-:W-:Y:S01]  /*1610*/  ISETP.NE.AND P5, PT, R9, RZ, PT ;  /* 0x000000ff0900720c */ /* 0x000fe20003fa5270 */
[----:B------:R-:W-:Y:S01]  /*1620*/  IMAD.MOV.U32 R21, RZ, RZ, R8 ;  /* 0x000000ffff157224 */ /* 0x000fe200078e0008 */
[C---:B------:R-:W-:Y:S02]  /*1630*/  ISETP.GE.U32.AND P0, PT, R18.reuse, R7, PT ;  /* 0x000000071200720c */ /* 0x040fe40003f06070 */
[----:B------:R-:W-:Y:S02]  /*1640*/  ISETP.NE.AND P4, PT, R13, R14, PT ;  /* 0x0000000e0d00720c */ /* 0x000fe40003f85270 */
[----:B------:R-:W-:Y:S01]  /*1650*/  ISETP.GT.AND P0, PT, R18, -0x1, !P0 ;  /* 0xffffffff1200780c */ /* 0x000fe20004704270 */
[----:B------:R-:W-:-:S02]  /*1660*/  IMAD R18, R3, R18, RZ ;  /* 0x0000001203127224 */ /* 0x000fc400078e02ff */
[----:B-1----:R-:W-:Y:S01]  /*1670*/  IMAD R19, R19, UR5, R0 ;  /* 0x0000000513137c24 */ /* 0x002fe2000f8e0200 */
[----:B------:R-:W-:Y:S09]  /*1680*/  @!P1 BRA `(.L_x_72) ;  /* 0x0000000400e09947 */ /* 0x000ff20003800000 */
[----:B------:R-:W0:Y:S01]  /*1690*/  LDC.64 R14, c[0x0][0x390] ;  /* 0x0000e400ff0e7b82 */ /* 0x000e220000000a00 */
[----:B------:R-:W-:-:S07]  /*16a0*/  IMAD.MOV.U32 R21, RZ, RZ, R8 ;  /* 0x000000ffff157224 */ /* 0x000fce00078e0008 */
.L_x_73:
[--C-:B------:R-:W-:Y:S02]  /*16b0*/  IMAD.IADD R20, R4, 0x1, R21.reuse ;  /* 0x0000000104147824 */ /* 0x100fe400078e0215 */
[----:B------:R-:W-:-:S03]  /*16c0*/  IMAD.IADD R17, R19, 0x1, R21 ;  /* 0x0000000113117824 */ /* 0x000fc600078e0215 */
[----:B------:R-:W-:Y:S01]  /*16d0*/  ISETP.LT.OR P2, PT, R20, RZ, !P0 ;  /* 0x000000ff1400720c */ /* 0x000fe20004741670 */
[----:B0-----:R-:W-:-:S03]  /*16e0*/  IMAD.WIDE R16, R17, 0x4, R14 ;  /* 0x0000000411107825 */ /* 0x001fc600078e020e */
[----:B------:R-:W-:-:S13]  /*16f0*/  ISETP.GE.U32.OR P2, PT, R20, R3, P2 ;  /* 0x000000031400720c */ /* 0x000fda0001746470 */
[----:B------:R-:W2:Y:S01]  /*1700*/  @!P2 LDG.E.CONSTANT R25, desc[UR8][R16.64] ;  /* 0x000000081019a981 */ /* 0x000ea2000c1e9900 */
[----:B------:R-:W0:Y:S01]  /*1710*/  @!P2 LDC R23, c[0x0][0x3a0] ;  /* 0x0000e800ff17ab82 */ /* 0x000e220000000800 */
[----:B------:R-:W-:Y:S01]  /*1720*/  @!P2 MOV R24, 0x400 ;  /* 0x000004000018a802 */ /* 0x000fe20000000f00 */
[----:B------:R-:W-:Y:S01]  /*1730*/  @!P2 IMAD.IADD R22, R18, 0x1, R20 ;  /* 0x000000011216a824 */ /* 0x000fe200078e0214 */
[----:B------:R-:W1:Y:S03]  /*1740*/  @!P2 S2R R27, SR_CgaCtaId ;  /* 0x00000000001ba919 */ /* 0x000e660000008800 */
[----:B0-----:R-:W-:Y:S02]  /*1750*/  @!P2 IMAD R22, R22, R23, UR4 ;  /* 0x000000041616ae24 */ /* 0x001fe4000f8e0217 */
[----:B------:R-:W-:Y:S01]  /*1760*/  VIADD R23, R20, 0x2 ;  /* 0x0000000214177836 */ /* 0x000fe20000000000 */
[----:B-1----:R-:W-:-:S05]  /*1770*/  @!P2 LEA R27, R27, R24, 0x18 ;  /* 0x000000181b1ba211 */ /* 0x002fca00078ec0ff */
[----:B------:R-:W-:Y:S02]  /*1780*/  @!P2 IMAD.IADD R24, R27, 0x1, R22 ;  /* 0x000000011b18a824 */ /* 0x000fe400078e0216 */
[----:B------:R-:W-:-:S04]  /*1790*/  VIADD R22, R20, 0x1 ;  /* 0x0000000114167836 */ /* 0x000fc80000000000 */
[----:B------:R-:W0:Y:S01]  /*17a0*/  @!P2 LDS.U8 R24, [R24] ;  /* 0x000000001818a984 */ /* 0x000e220000000000 */
[----:B------:R-:W-:-:S04]  /*17b0*/  ISETP.LT.OR P1, PT, R22, RZ, !P0 ;  /* 0x000000ff1600720c */ /* 0x000fc80004721670 */
[----:B------:R-:W-:Y:S02]  /*17c0*/  ISETP.GE.U32.OR P3, PT, R22, R3, P1 ;  /* 0x000000031600720c */ /* 0x000fe40000f66470 */
[----:B------:R-:W-:-:S04]  /*17d0*/  ISETP.LT.OR P1, PT, R23, RZ, !P0 ;  /* 0x000000ff1700720c */ /* 0x000fc80004721670 */
[----:B------:R-:W-:-:S07]  /*17e0*/  ISETP.GE.U32.OR P1, PT, R23, R3, P1 ;  /* 0x000000031700720c */ /* 0x000fce0000f26470 */
[----:B------:R-:W1:Y:S01]  /*17f0*/  @!P3 S2R R29, SR_CgaCtaId ;  /* 0x00000000001db919 */ /* 0x000e620000008800 */
[----:B------:R-:W-:Y:S02]  /*1800*/  @!P3 MOV R26, 0x400 ;  /* 0x00000400001ab802 */ /* 0x000fe40000000f00 */
[----:B0-----:R-:W-:-:S03]  /*1810*/  @!P2 I2FP.F32.U32 R27, R24 ;  /* 0x00000018001ba245 */ /* 0x001fc60000201000 */
[----:B------:R-:W-:Y:S02]  /*1820*/  @!P1 MOV R24, 0x400 ;  /* 0x0000040000189802 */ /* 0x000fe40000000f00 */
[----:B-1----:R-:W-:Y:S02]  /*1830*/  @!P3 LEA R26, R29, R26, 0x18 ;  /* 0x0000001a1d1ab211 */ /* 0x002fe400078ec0ff */
[----:B------:R-:W0:Y:S01]  /*1840*/  @!P3 LDC R29, c[0x0][0x3a0] ;  /* 0x0000e800ff1dbb82 */ /* 0x000e220000000800 */
[----:B--2---:R-:W-:Y:S02]  /*1850*/  @!P2 FFMA R12, R27, R25, R12 ;  /* 0x000000191b0ca223 */ /* 0x004fe4000000000c */
[----:B------:R-:W1:Y:S01]  /*1860*/  @!P1 S2R R25, SR_CgaCtaId ;  /* 0x0000000000199919 */ /* 0x000e620000008800 */
[----:B------:R-:W2:Y:S01]  /*1870*/  @!P3 LDG.E.CONSTANT R27, desc[UR8][R16.64+0x4] ;  /* 0x00000408101bb981 */ /* 0x000ea2000c1e9900 */
[----:B-1----:R-:W-:-:S03]  /*1880*/  @!P1 LEA R24, R25, R24, 0x18 ;  /* 0x0000001819189211 */ /* 0x002fc600078ec0ff */
[----:B------:R-:W3:Y:S01]  /*1890*/  @!P1 LDG.E.CONSTANT R25, desc[UR8][R16.64+0x8] ;  /* 0x0000080810199981 */ /* 0x000ee2000c1e9900 */
[C---:B------:R-:W-:Y:S02]  /*18a0*/  @!P3 IMAD.IADD R22, R18.reuse, 0x1, R22 ;  /* 0x000000011216b824 */ /* 0x040fe400078e0216 */
[----:B------:R-:W-:Y:S02]  /*18b0*/  @!P1 IMAD.IADD R23, R18, 0x1, R23 ;  /* 0x0000000112179824 */ /* 0x000fe400078e0217 */
[----:B0-----:R-:W-:Y:S02]  /*18c0*/  @!P3 IMAD R29, R22, R29, UR4 ;  /* 0x00000004161dbe24 */ /* 0x001fe4000f8e021d */
[----:B------:R-:W0:Y:S02]  /*18d0*/  @!P1 LDC R22, c[0x0][0x3a0] ;  /* 0x0000e800ff169b82 */ /* 0x000e240000000800 */
[----:B------:R-:W-:-:S06]  /*18e0*/  @!P3 IMAD.IADD R26, R26, 0x1, R29 ;  /* 0x000000011a1ab824 */ /* 0x000fcc00078e021d */
[----:B------:R-:W1:Y:S01]  /*18f0*/  @!P3 LDS.U8 R26, [R26] ;  /* 0x000000001a1ab984 */ /* 0x000e620000000000 */
[----:B0-----:R-:W-:Y:S02]  /*1900*/  @!P1 IMAD R23, R23, R22, UR4 ;  /* 0x0000000417179e24 */ /* 0x001fe4000f8e0216 */
[----:B------:R-:W-:Y:S02]  /*1910*/  VIADD R22, R20, 0x4 ;  /* 0x0000000414167836 */ /* 0x000fe40000000000 */
[----:B------:R-:W-:-:S06]  /*1920*/  @!P1 IMAD.IADD R24, R24, 0x1, R23 ;  /* 0x0000000118189824 */ /* 0x000fcc00078e0217 */
[----:B------:R-:W0:Y:S01]  /*1930*/  @!P1 LDS.U8 R24, [R24] ;  /* 0x0000000018189984 */ /* 0x000e220000000000 */
[----:B-1----:R-:W-:-:S05]  /*1940*/  @!P3 I2FP.F32.U32 R23, R26 ;  /* 0x0000001a0017b245 */ /* 0x002fca0000201000 */
[----:B--2---:R-:W-:Y:S01]  /*1950*/  @!P3 FFMA R12, R23, R27, R12 ;  /* 0x0000001b170cb223 */ /* 0x004fe2000000000c */
[----:B------:R-:W-:Y:S01]  /*1960*/  ISETP.LT.OR P3, PT, R22, RZ, !P0 ;  /* 0x000000ff1600720c */ /* 0x000fe20004761670 */
[----:B------:R-:W-:Y:S01]  /*1970*/  VIADD R23, R20, 0x3 ;  /* 0x0000000314177836 */ /* 0x000fe20000000000 */
[----:B0-----:R-:W-:Y:S02]  /*1980*/  @!P1 I2FP.F32.U32 R27, R24 ;  /* 0x00000018001b9245 */ /* 0x001fe40000201000 */
[----:B------:R-:W-:Y:S02]  /*1990*/  ISETP.GE.U32.OR P3, PT, R22, R3, P3 ;  /* 0x000000031600720c */ /* 0x000fe40001f66470 */
[----:B------:R-:W-:-:S04]  /*19a0*/  ISETP.LT.OR P2, PT, R23, RZ, !P0 ;  /* 0x000000ff1700720c */ /* 0x000fc80004741670 */
[----:B------:R-:W-:Y:S01]  /*19b0*/  ISETP.GE.U32.OR P2, PT, R23, R3, P2 ;  /* 0x000000031700720c */ /* 0x000fe20001746470 */
[----:B---3--:R-:W-:-:S06]  /*19c0*/  @!P1 FFMA R12, R27, R25, R12 ;  /* 0x000000191b0c9223 */ /* 0x008fcc000000000c */
[----:B------:R-:W-:Y:S01]  /*19d0*/  @!P3 MOV R24, 0x400 ;  /* 0x000004000018b802 */ /* 0x000fe20000000f00 */
[----:B------:R-:W0:Y:S05]  /*19e0*/  @!P3 S2R R25, SR_CgaCtaId ;  /* 0x000000000019b919 */ /* 0x000e2a0000008800 */
[----:B------:R-:W1:Y:S01]  /*19f0*/  @!P2 LDC R28, c[0x0][0x3a0] ;  /* 0x0000e800ff1cab82 */ /* 0x000e620000000800 */
[----:B------:R-:W-:Y:S01]  /*1a00*/  @!P2 MOV R26, 0x400 ;  /* 0x00000400001aa802 */ /* 0x000fe20000000f00 */
[----:B------:R-:W2:Y:S01]  /*1a10*/  @!P2 LDG.E.CONSTANT R27, desc[UR8][R16.64+0xc] ;  /* 0x00000c08101ba981 */ /* 0x000ea2000c1e9900 */
[----:B------:R-:W3:Y:S01]  /*1a20*/  @!P2 S2R R29, SR_CgaCtaId ;  /* 0x00000000001da919 */ /* 0x000ee20000008800 */
[----:B0-----:R-:W-:-:S02]  /*1a30*/  @!P3 LEA R24, R25, R24, 0x18 ;  /* 0x000000181918b211 */ /* 0x001fc400078ec0ff */
[----:B------:R-:W4:Y:S01]  /*1a40*/  @!P3 LDG.E.CONSTANT R25, desc[UR8][R16.64+0x10] ;  /* 0x000010081019b981 */ /* 0x000f22000c1e9900 */
[----:B---3--:R-:W-:Y:S02]  /*1a50*/  @!P2 LEA R26, R29, R26, 0x18 ;  /* 0x0000001a1d1aa211 */ /* 0x008fe400078ec0ff */
[----:B------:R-:W0:Y:S01]  /*1a60*/  @!P3 LDC R29, c[0x0][0x3a0] ;  /* 0x0000e800ff1dbb82 */ /* 0x000e220000000800 */
[C---:B------:R-:W-:Y:S02]  /*1a70*/  @!P2 IMAD.IADD R23, R18.reuse, 0x1, R23 ;  /* 0x000000011217a824 */ /* 0x040fe400078e0217 */
[----:B------:R-:W-:Y:S02]  /*1a80*/  @!P3 IMAD.IADD R22, R18, 0x1, R22 ;  /* 0x000000011216b824 */ /* 0x000fe400078e0216 */
[----:B-1----:R-:W-:-:S04]  /*1a90*/  @!P2 IMAD R23, R23, R28, UR4 ;  /* 0x000000041717ae24 */ /* 0x002fc8000f8e021c */
[----:B------:R-:W-:-:S06]  /*1aa0*/  @!P2 IMAD.IADD R23, R26, 0x1, R23 ;  /* 0x000000011a17a824 */ /* 0x000fcc00078e0217 */
[----:B------:R-:W1:Y:S01]  /*1ab0*/  @!P2 LDS.U8 R23, [R23] ;  /* 0x000000001717a984 */ /* 0x000e620000000000 */
[----:B0-----:R-:W-:-:S04]  /*1ac0*/  @!P3 IMAD R29, R22, R29, UR4 ;  /* 0x00000004161dbe24 */ /* 0x001fc8000f8e021d */
[----:B------:R-:W-:-:S06]  /*1ad0*/  @!P3 IMAD.IADD R26, R24, 0x1, R29 ;  /* 0x00000001181ab824 */ /* 0x000fcc00078e021d */
[----:B------:R-:W0:Y:S01]  /*1ae0*/  @!P3 LDS.U8 R26, [R26] ;  /* 0x000000001a1ab984 */ /* 0x000e220000000000 */
[----:B------:R-:W-:-:S05]  /*1af0*/  VIADD R22, R20, 0x5 ;  /* 0x0000000514167836 */ /* 0x000fca0000000000 */
[----:B------:R-:W-:-:S04]  /*1b00*/  ISETP.LT.OR P1, PT, R22, RZ, !P0 ;  /* 0x000000ff1600720c */ /* 0x000fc80004721670 */
[----:B------:R-:W-:Y:S02]  /*1b10*/  ISETP.GE.U32.OR P1, PT, R22, R3, P1 ;  /* 0x000000031600720c */ /* 0x000fe40000f26470 */
[----:B-1----:R-:W-:Y:S01]  /*1b20*/  @!P2 I2FP.F32.U32 R29, R23 ;  /* 0x00000017001da245 */ /* 0x002fe20000201000 */
[----:B------:R-:W-:-:S10]  /*1b30*/  VIADD R23, R20, 0x6 ;  /* 0x0000000614177836 */ /* 0x000fd40000000000 */
[----:B------:R-:W1:Y:S01]  /*1b40*/  @!P1 S2R R24, SR_CgaCtaId ;  /* 0x0000000000189919 */ /* 0x000e620000008800 */
[----:B------:R-:W-:Y:S02]  /*1b50*/  @!P1 IMAD.IADD R22, R18, 0x1, R22 ;  /* 0x0000000112169824 */ /* 0x000fe400078e0216 */
[----:B------:R-:W-:Y:S02]  /*1b60*/  VIADD R20, R20, 0x7 ;  /* 0x0000000714147836 */ /* 0x000fe40000000000 */
[----:B--2---:R-:W-:Y:S01]  /*1b70*/  @!P2 FFMA R12, R29, R27, R12 ;  /* 0x0000001b1d0ca223 */ /* 0x004fe2000000000c */
[----:B0-----:R-:W-:Y:S02]  /*1b80*/  @!P3 I2FP.F32.U32 R27, R26 ;  /* 0x0000001a001bb245 */ /* 0x001fe40000201000 */
[----:B------:R-:W-:-:S04]  /*1b90*/  ISETP.LT.OR P2, PT, R23, RZ, !P0 ;  /* 0x000000ff1700720c */ /* 0x000fc80004741670 */
[----:B------:R-:W-:-:S13]  /*1ba0*/  ISETP.GE.U32.OR P2, PT, R23, R3, P2 ;  /* 0x000000031700720c */ /* 0x000fda0001746470 */
[----:B------:R-:W0:Y:S01]  /*1bb0*/  @!P2 LDC R26, c[0x0][0x3a0] ;  /* 0x0000e800ff1aab82 */ /* 0x000e220000000800 */
[----:B----4-:R-:W-:-:S07]  /*1bc0*/  @!P3 FFMA R12, R27, R25, R12 ;  /* 0x000000191b0cb223 */ /* 0x010fce000000000c */
[----:B------:R-:W2:Y:S01]  /*1bd0*/  @!P1 LDC R25, c[0x0][0x3a0] ;  /* 0x0000e800ff199b82 */ /* 0x000ea20000000800 */
[----:B------:R-:W-:Y:S01]  /*1be0*/  @!P2 IMAD.IADD R23, R18, 0x1, R23 ;  /* 0x000000011217a824 */ /* 0x000fe200078e0217 */
[----:B------:R-:W-:Y:S01]  /*1bf0*/  @!P1 MOV R27, 0x400 ;  /* 0x00000400001b9802 */ /* 0x000fe20000000f00 */
[----:B--2---:R-:W-:Y:S02]  /*1c00*/  @!P1 IMAD R25, R22, R25, UR4 ;  /* 0x0000000416199e24 */ /* 0x004fe4000f8e0219 */
[----:B------:R-:W2:Y:S01]  /*1c10*/  @!P2 S2R R22, SR_CgaCtaId ;  /* 0x000000000016a919 */ /* 0x000ea20000008800 */
[----:B------:R-:W-:Y:S01]  /*1c20*/  ISETP.LT.OR P3, PT, R20, RZ, !P0 ;  /* 0x000000ff1400720c */ /* 0x000fe20004761670 */
[----:B0-----:R-:W-:Y:S01]  /*1c30*/  @!P2 IMAD R26, R23, R26, UR4 ;  /* 0x00000004171aae24 */ /* 0x001fe2000f8e021a */
[----:B-1----:R-:W-:Y:S01]  /*1c40*/  @!P1 LEA R24, R24, R27, 0x18 ;  /* 0x0000001b18189211 */ /* 0x002fe200078ec0ff */
[----:B------:R-:W3:Y:S01]  /*1c50*/  @!P1 LDG.E.CONSTANT R23, desc[UR8][R16.64+0x14] ;  /* 0x0000140810179981 */ /* 0x000ee2000c1e9900 */
[----:B------:R-:W-:-:S03]  /*1c60*/  ISETP.GE.U32.OR P3, PT, R20, R3, P3 ;  /* 0x000000031400720c */ /* 0x000fc60001f66470 */
[----:B------:R-:W-:Y:S01]  /*1c70*/  @!P1 IMAD.IADD R24, R24, 0x1, R25 ;  /* 0x0000000118189824 */ /* 0x000fe200078e0219 */
[----:B------:R-:W-:-:S05]  /*1c80*/  @!P2 MOV R25, 0x400 ;  /* 0x000004000019a802 */ /* 0x000fca0000000f00 */
[----:B------:R-:W0:Y:S04]  /*1c90*/  @!P1 LDS.U8 R24, [R24] ;  /* 0x0000000018189984 */ /* 0x000e280000000000 */
[----:B------:R-:W4:Y:S01]  /*1ca0*/  @!P3 LDG.E.CONSTANT R27, desc[UR8][R16.64+0x1c] ;  /* 0x00001c08101bb981 */ /* 0x000f22000c1e9900 */
[----:B--2---:R-:W-:-:S03]  /*1cb0*/  @!P2 LEA R29, R22, R25, 0x18 ;  /* 0x00000019161da211 */ /* 0x004fc600078ec0ff */
[----:B------:R0:W2:Y:S02]  /*1cc0*/  @!P2 LDG.E.CONSTANT R25, desc[UR8][R16.64+0x18] ;  /* 0x000018081019a981 */ /* 0x0000a4000c1e9900 */
[----:B------:R-:W-:Y:S02]  /*1cd0*/  @!P2 IMAD.IADD R22, R29, 0x1, R26 ;  /* 0x000000011d16a824 */ /* 0x000fe400078e021a */
[----:B------:R-:W1:Y:S01]  /*1ce0*/  @!P3 S2R R26, SR_CgaCtaId ;  /* 0x00000000001ab919 */ /* 0x000e620000008800 */
[----:B------:R-:W5:Y:S01]  /*1cf0*/  @!P3 LDC R29, c[0x0][0x3a0] ;  /* 0x0000e800ff1dbb82 */ /* 0x000f620000000800 */
[----:B------:R-:W-:Y:S02]  /*1d00*/  @!P3 IMAD.IADD R20, R18, 0x1, R20 ;  /* 0x000000011214b824 */ /* 0x000fe400078e0214 */
[----:B------:R-:W3:Y:S02]  /*1d10*/  @!P2 LDS.U8 R22, [R22] ;  /* 0x000000001616a984 */ /* 0x000ee40000000000 */
[----:B-----5:R-:W-:Y:S01]  /*1d20*/  @!P3 IMAD R20, R20, R29, UR4 ;  /* 0x000000041414be24 */ /* 0x020fe2000f8e021d */
[----:B------:R-:W-:-:S04]  /*1d30*/  @!P3 MOV R29, 0x400 ;  /* 0x00000400001db802 */ /* 0x000fc80000000f00 */
[----:B-1----:R-:W-:-:S05]  /*1d40*/  @!P3 LEA R29, R26, R29, 0x18 ;  /* 0x0000001d1a1db211 */ /* 0x002fca00078ec0ff */
[----:B------:R-:W-:-:S06]  /*1d50*/  @!P3 IMAD.IADD R20, R29, 0x1, R20 ;  /* 0x000000011d14b824 */ /* 0x000fcc00078e0214 */
[----:B------:R-:W1:Y:S01]  /*1d60*/  @!P3 LDS.U8 R20, [R20] ;  /* 0x000000001414b984 */ /* 0x000e620000000000 */
[----:B------:R-:W-:Y:S01]  /*1d70*/  VIADD R21, R21, 0x8 ;  /* 0x0000000815157836 */ /* 0x000fe20000000000 */
[----:B0-----:R-:W-:-:S03]  /*1d80*/  @!P1 I2FP.F32.U32 R17, R24 ;  /* 0x0000001800119245 */ /* 0x001fc60000201000 */
[----:B------:R-:W-:Y:S02]  /*1d90*/  IMAD.IADD R16, R0, 0x1, R21 ;  /* 0x0000000100107824 */ /* 0x000fe400078e0215 */
[----:B---3--:R-:W-:-:S03]  /*1da0*/  @!P1 FFMA R12, R17, R23, R12 ;  /* 0x00000017110c9223 */ /* 0x008fc6000000000c */
[----:B------:R-:W-:Y:S02]  /*1db0*/  ISETP.NE.AND P1, PT, R16, R11, PT ;  /* 0x0000000b1000720c */ /* 0x000fe40003f25270 */
[----:B------:R-:W-:Y:S02]  /*1dc0*/  @!P2 I2FP.F32.U32 R17, R22 ;  /* 0x000000160011a245 */ /* 0x000fe40000201000 */
[----:B-1----:R-:W-:-:S03]  /*1dd0*/  @!P3 I2FP.F32.U32 R23, R20 ;  /* 0x000000140017b245 */ /* 0x002fc60000201000 */
[----:B--2---:R-:W-:-:S04]  /*1de0*/  @!P2 FFMA R12, R17, R25, R12 ;  /* 0x00000019110ca223 */ /* 0x004fc8000000000c */
[----:B----4-:R-:W-:Y:S02]  /*1df0*/  @!P3 FFMA R12, R23, R27, R12 ;  /* 0x0000001b170cb223 */ /* 0x010fe4000000000c */
[----:B------:R-:W-:Y:S05]  /*1e00*/  @P1 BRA `(.L_x_73) ;  /* 0xfffffff800281947 */ /* 0x000fea000383ffff */
.L_x_72:
[----:B------:R-:W-:Y:S01]  /*1e10*/  VIADD R13, R13, 0x1 ;  /* 0x000000010d0d7836 */ /* 0x000fe20000000000 */
[----:B------:R-:W-:Y:S06]  /*1e20*/  @!P5 BRA `(.L_x_74) ;  /* 0x0000000400e0d947 */ /* 0x000fec0003800000 */
[----:B------:R-:W-:Y:S01]  /*1e30*/  VIADD R14, R9, 0xffffffff ;  /* 0xffffffff090e7836 */ /* 0x000fe20000000000 */
[----:B------:R-:W-:-:S04]  /*1e40*/  ISETP.NE.AND P5, PT, R10, RZ, PT ;  /* 0x000000ff0a00720c */ /* 0x000fc80003fa5270 */
[----:B------:R-:W-:-:S13]  /*1e50*/  ISETP.GE.U32.AND P1, PT, R14, 0x3, PT ;  /* 0x000000030e00780c */ /* 0x000fda0003f26070 */
[----:B------:R-:W-:Y:S05]  /*1e60*/  @!P1 BRA `(.L_x_75) ;  /* 0x0000000000f09947 */ /* 0x000fea0003800000 */
[----:B------:R-:W-:-:S04]  /*1e70*/  IMAD.IADD R23, R4, 0x1, R21 ;  /* 0x0000000104177824 */ /* 0x000fc800078e0215 */
[C---:B------:R-:W-:Y:S01]  /*1e80*/  VIADD R27, R23.reuse, 0x1 ;  /* 0x00000001171b7836 */ /* 0x040fe20000000000 */
[C---:B------:R-:W-:Y:S01]  /*1e90*/  ISETP.LT.OR P1, PT, R23.reuse, RZ, !P0 ;  /* 0x000000ff1700720c */ /* 0x040fe20004721670 */
[----:B------:R-:W-:-:S03]  /*1ea0*/  VIADD R24, R23, 0x2 ;  /* 0x0000000217187836 */ /* 0x000fc60000000000 */
[----:B------:R-:W-:Y:S02]  /*1eb0*/  ISETP.LT.OR P2, PT, R27, RZ, !P0 ;  /* 0x000000ff1b00720c */ /* 0x000fe40004741670 */
[-C--:B------:R-:W-:Y:S02]  /*1ec0*/  ISETP.GE.U32.OR P1, PT, R23, R3.reuse, P1 ;  /* 0x000000031700720c */ /* 0x080fe40000f26470 */
[----:B------:R-:W-:Y:S02]  /*1ed0*/  ISETP.GE.U32.OR P2, PT, R27, R3, P2 ;  /* 0x000000031b00720c */ /* 0x000fe40001746470 */
[----:B------:R-:W-:-:S04]  /*1ee0*/  ISETP.LT.OR P3, PT, R24, RZ, !P0 ;  /* 0x000000ff1800720c */ /* 0x000fc80004761670 */
[----:B------:R-:W-:-:S05]  /*1ef0*/  ISETP.GE.U32.OR P3, PT, R24, R3, P3 ;  /* 0x000000031800720c */ /* 0x000fca0001f66470 */
[----:B------:R-:W0:Y:S01]  /*1f00*/  @!P1 S2R R14, SR_CgaCtaId ;  /* 0x00000000000e9919 */ /* 0x000e220000008800 */
[----:B------:R-:W1:Y:S01]  /*1f10*/  @!P1 LDC R20, c[0x0][0x3a0] ;  /* 0x0000e800ff149b82 */ /* 0x000e620000000800 */
[----:B------:R-:W-:Y:S01]  /*1f20*/  @!P1 MOV R17, 0x400 ;  /* 0x0000040000119802 */ /* 0x000fe20000000f00 */
[C---:B------:R-:W-:Y:S01]  /*1f30*/  @!P2 IMAD.IADD R27, R18.reuse, 0x1, R27 ;  /* 0x00000001121ba824 */ /* 0x040fe200078e021b */
[----:B------:R-:W2:Y:S01]  /*1f40*/  @!P2 S2R R15, SR_CgaCtaId ;  /* 0x00000000000fa919 */ /* 0x000ea20000008800 */
[----:B------:R-:W-:Y:S01]  /*1f50*/  @!P2 MOV R22, 0x400 ;  /* 0x000004000016a802 */ /* 0x000fe20000000f00 */
[----:B------:R-:W-:Y:S02]  /*1f60*/  @!P1 IMAD.IADD R25, R18, 0x1, R23 ;  /* 0x0000000112199824 */ /* 0x000fe400078e0217 */
[----:B------:R-:W-:Y:S01]  /*1f70*/  VIADD R23, R23, 0x3 ;  /* 0x0000000317177836 */ /* 0x000fe20000000000 */
[----:B------:R-:W3:Y:S04]  /*1f80*/  @!P2 LDC R16, c[0x0][0x3a0] ;  /* 0x0000e800ff10ab82 */ /* 0x000ee80000000800 */
[----:B------:R-:W-:-:S04]  /*1f90*/  ISETP.LT.OR P6, PT, R23, RZ, !P0 ;  /* 0x000000ff1700720c */ /* 0x000fc800047c1670 */
[----:B------:R-:W-:Y:S01]  /*1fa0*/  ISETP.GE.U32.OR P6, PT, R23, R3, P6 ;  /* 0x000000031700720c */ /* 0x000fe200037c6470 */
[----:B-1----:R-:W-:Y:S02]  /*1fb0*/  @!P1 IMAD R26, R25, R20, UR4 ;  /* 0x00000004191a9e24 */ /* 0x002fe4000f8e0214 */
[----:B------:R-:W1:Y:S01]  /*1fc0*/  @!P3 LDC R20, c[0x0][0x3a0] ;  /* 0x0000e800ff14bb82 */ /* 0x000e620000000800 */
[----:B------:R-:W-:Y:S01]  /*1fd0*/  IMAD.IADD R25, R19, 0x1, R21 ;  /* 0x0000000113197824 */ /* 0x000fe200078e0215 */
[----:B0-----:R-:W-:Y:S01]  /*1fe0*/  @!P1 LEA R17, R14, R17, 0x18 ;  /* 0x000000110e119211 */ /* 0x001fe200078ec0ff */
[----:B---3--:R-:W-:Y:S02]  /*1ff0*/  @!P2 IMAD R27, R27, R16, UR4 ;  /* 0x000000041b1bae24 */ /* 0x008fe4000f8e0210 */
[----:B------:R-:W0:Y:S01]  /*2000*/  @!P3 S2R R16, SR_CgaCtaId ;  /* 0x000000000010b919 */ /* 0x000e220000008800 */
[----:B--2---:R-:W-:Y:S01]  /*2010*/  @!P2 LEA R22, R15, R22, 0x18 ;  /* 0x000000160f16a211 */ /* 0x004fe200078ec0ff */
[----:B------:R-:W-:Y:S01]  /*2020*/  @!P1 IMAD.IADD R17, R17, 0x1, R26 ;  /* 0x0000000111119824 */ /* 0x000fe200078e021a */
[----:B------:R-:W2:Y:S03]  /*2030*/  LDC.64 R14, c[0x0][0x390] ;  /* 0x0000e400ff0e7b82 */ /* 0x000ea60000000a00 */
[----:B------:R-:W-:-:S02]  /*2040*/  @!P2 IMAD.IADD R22, R22, 0x1, R27 ;  /* 0x000000011616a824 */ /* 0x000fc400078e021b */
[C---:B------:R-:W-:Y:S01]  /*2050*/  @!P3 IMAD.IADD R27, R18.reuse, 0x1, R24 ;  /* 0x00000001121bb824 */ /* 0x040fe200078e0218 */
[----:B------:R-:W-:Y:S01]  /*2060*/  @!P3 MOV R29, 0x400 ;  /* 0x00000400001db802 */ /* 0x000fe20000000f00 */
[----:B------:R-:W-:Y:S01]  /*2070*/  @!P6 IMAD.IADD R23, R18, 0x1, R23 ;  /* 0x000000011217e824 */ /* 0x000fe200078e0217 */
[----:B------:R-:W3:Y:S01]  /*2080*/  @!P6 LDC R26, c[0x0][0x3a0] ;  /* 0x0000e800ff1aeb82 */ /* 0x000ee20000000800 */
[----:B------:R-:W4:Y:S01]  /*2090*/  @!P1 LDS.U8 R17, [R17] ;  /* 0x0000000011119984 */ /* 0x000f220000000000 */
[----:B-1----:R-:W-:-:S03]  /*20a0*/  @!P3 IMAD R20, R27, R20, UR4 ;  /* 0x000000041b14be24 */ /* 0x002fc6000f8e0214 */
[----:B------:R-:W1:Y:S01]  /*20b0*/  @!P2 LDS.U8 R22, [R22] ;  /* 0x000000001616a984 */ /* 0x000e620000000000 */
[----:B--2---:R-:W-:-:S05]  /*20c0*/  IMAD.WIDE R14, R25, 0x4, R14 ;  /* 0x00000004190e7825 */ /* 0x004fca00078e020e */
[----:B------:R-:W2:Y:S01]  /*20d0*/  @!P1 LDG.E.CONSTANT R25, desc[UR8][R14.64] ;  /* 0x000000080e199981 */ /* 0x000ea2000c1e9900 */
[----:B0-----:R-:W-:-:S03]  /*20e0*/  @!P3 LEA R24, R16, R29, 0x18 ;  /* 0x0000001d1018b211 */ /* 0x001fc600078ec0ff */
[----:B------:R-:W5:Y:S04]  /*20f0*/  @!P2 LDG.E.CONSTANT R27, desc[UR8][R14.64+0x4] ;  /* 0x000004080e1ba981 */ /* 0x000f68000c1e9900 */
[----:B------:R-:W5:Y:S04]  /*2100*/  @!P3 LDG.E.CONSTANT R29, desc[UR8][R14.64+0x8] ;  /* 0x000008080e1db981 */ /* 0x000f68000c1e9900 */
[----:B------:R4:W5:Y:S01]  /*2110*/  @!P6 LDG.E.CONSTANT R16, desc[UR8][R14.64+0xc] ;  /* 0x00000c080e10e981 */ /* 0x000962000c1e9900 */
[----:B------:R-:W-:Y:S02]  /*2120*/  @!P3 IMAD.IADD R20, R24, 0x1, R20 ;  /* 0x000000011814b824 */ /* 0x000fe400078e0214 */
[----:B---3--:R-:W-:Y:S01]  /*2130*/  @!P6 IMAD R23, R23, R26, UR4 ;  /* 0x000000041717ee24 */ /* 0x008fe2000f8e021a */
[----:B------:R-:W0:Y:S01]  /*2140*/  @!P6 S2R R24, SR_CgaCtaId ;  /* 0x000000000018e919 */ /* 0x000e220000008800 */
[----:B------:R-:W-:Y:S01]  /*2150*/  @!P6 MOV R26, 0x400 ;  /* 0x00000400001ae802 */ /* 0x000fe20000000f00 */
[----:B------:R-:W-:Y:S01]  /*2160*/  VIADD R21, R21, 0x4 ;  /* 0x0000000415157836 */ /* 0x000fe20000000000 */
[----:B------:R-:W-:Y:S01]  /*2170*/  @!P3 LDS.U8 R20, [R20] ;  /* 0x000000001414b984 */ /* 0x000fe20000000000 */
[----:B----4-:R-:W-:-:S02]  /*2180*/  @!P1 I2FP.F32.U32 R15, R17 ;  /* 0x00000011000f9245 */ /* 0x010fc40000201000 */
[----:B0-----:R-:W-:-:S05]  /*2190*/  @!P6 LEA R24, R24, R26, 0x18 ;  /* 0x0000001a1818e211 */ /* 0x001fca00078ec0ff */
[----:B------:R-:W-:Y:S01]  /*21a0*/  @!P6 IMAD.IADD R24, R24, 0x1, R23 ;  /* 0x000000011818e824 */ /* 0x000fe200078e0217 */
[----:B-1----:R-:W-:-:S05]  /*21b0*/  @!P2 I2FP.F32.U32 R23, R22 ;  /* 0x000000160017a245 */ /* 0x002fca0000201000 */
[----:B------:R-:W0:Y:S02]  /*21c0*/  @!P6 LDS.U8 R24, [R24] ;  /* 0x000000001818e984 */ /* 0x000e240000000000 */
[----:B0-----:R-:W-:Y:S01]  /*21d0*/  @!P6 I2FP.F32.U32 R17, R24 ;  /* 0x000000180011e245 */ /* 0x001fe20000201000 */
[----:B--2---:R-:W-:Y:S01]  /*21e0*/  @!P1 FFMA R12, R15, R25, R12 ;  /* 0x000000190f0c9223 */ /* 0x004fe2000000000c */
[----:B------:R-:W-:-:S03]  /*21f0*/  @!P3 I2FP.F32.U32 R15, R20 ;  /* 0x00000014000fb245 */ /* 0x000fc60000201000 */
[----:B-----5:R-:W-:-:S04]  /*2200*/  @!P2 FFMA R12, R23, R27, R12 ;  /* 0x0000001b170ca223 */ /* 0x020fc8000000000c */
[----:B------:R-:W-:-:S04]  /*2210*/  @!P3 FFMA R12, R15, R29, R12 ;  /* 0x0000001d0f0cb223 */ /* 0x000fc8000000000c */
[----:B------:R-:W-:-:S07]  /*2220*/  @!P6 FFMA R12, R17, R16, R12 ;  /* 0x00000010110ce223 */ /* 0x000fce000000000c */
.L_x_75:
[----:B------:R-:W-:Y:S05]  /*2230*/  @!P5 BRA `(.L_x_74) ;  /* 0x0000000000dcd947 */ /* 0x000fea0003800000 */
[----:B------:R-:W-:Y:S02]  /*2240*/  ISETP.NE.AND P1, PT, R10, 0x1, PT ;  /* 0x000000010a00780c */ /* 0x000fe40003f25270 */
[----:B------:R-:W-:-:S11]  /*2250*/  LOP3.LUT P3, RZ, R6, 0x1, RZ, 0xc0, !PT ;  /* 0x0000000106ff7812 */ /* 0x000fd6000786c0ff */
[----:B------:R-:W-:Y:S05]  /*2260*/  @!P1 BRA `(.L_x_76) ;  /* 0x0000000000809947 */ /* 0x000fea0003800000 */
[----:B------:R-:W0:Y:S01]  /*2270*/  LDC.64 R14, c[0x0][0x390] ;  /* 0x0000e400ff0e7b82 */ /* 0x000e220000000a00 */
[--C-:B------:R-:W-:Y:S02]  /*2280*/  IMAD.IADD R24, R4, 0x1, R21.reuse ;  /* 0x0000000104187824 */ /* 0x100fe400078e0215 */
[----:B------:R-:W-:Y:S02]  /*2290*/  IMAD.IADD R17, R19, 0x1, R21 ;  /* 0x0000000113117824 */ /* 0x000fe400078e0215 */
[C---:B------:R-:W-:Y:S01]  /*22a0*/  VIADD R16, R24.reuse, 0x1 ;  /* 0x0000000118107836 */ /* 0x040fe20000000000 */
[----:B------:R-:W-:-:S04]  /*22b0*/  ISETP.LT.OR P1, PT, R24, RZ, !P0 ;  /* 0x000000ff1800720c */ /* 0x000fc80004721670 */
[----:B------:R-:W-:Y:S02]  /*22c0*/  ISETP.GE.U32.OR P1, PT, R24, R3, P1 ;  /* 0x000000031800720c */ /* 0x000fe40000f26470 */
[----:B------:R-:W-:-:S04]  /*22d0*/  ISETP.LT.OR P2, PT, R16, RZ, !P0 ;  /* 0x000000ff1000720c */ /* 0x000fc80004741670 */
[----:B------:R-:W-:Y:S01]  /*22e0*/  ISETP.GE.U32.OR P2, PT, R16, R3, P2 ;  /* 0x000000031000720c */ /* 0x000fe20001746470 */
[----:B0-----:R-:W-:-:S06]  /*22f0*/  IMAD.WIDE R14, R17, 0x4, R14 ;  /* 0x00000004110e7825 */ /* 0x001fcc00078e020e */
[----:B------:R-:W0:Y:S01]  /*2300*/  @!P1 LDC R25, c[0x0][0x3a0] ;  /* 0x0000e800ff199b82 */ /* 0x000e220000000800 */
[----:B------:R-:W2:Y:S05]  /*2310*/  @!P1 LDG.E.CONSTANT R17, desc[UR8][R14.64] ;  /* 0x000000080e119981 */ /* 0x000eaa000c1e9900 */
[----:B------:R1:W3:Y:S02]  /*2320*/  @!P2 LDG.E.CONSTANT R23, desc[UR8][R14.64+0x4] ;  /* 0x000004080e17a981 */ /* 0x0002e4000c1e9900 */
[----:B------:R-:W4:Y:S01]  /*2330*/  @!P2 LDC R20, c[0x0][0x3a0] ;  /* 0x0000e800ff14ab82 */ /* 0x000f220000000800 */
[----:B------:R-:W-:Y:S01]  /*2340*/  @!P1 IMAD.IADD R24, R18, 0x1, R24 ;  /* 0x0000000112189824 */ /* 0x000fe200078e0218 */
[----:B------:R-:W-:Y:S01]  /*2350*/  @!P1 MOV R26, 0x400 ;  /* 0x00000400001a9802 */ /* 0x000fe20000000f00 */
[----:B------:R-:W5:Y:S01]  /*2360*/  @!P1 S2R R27, SR_CgaCtaId ;  /* 0x00000000001b9919 */ /* 0x000f620000008800 */
[----:B------:R-:W-:Y:S01]  /*2370*/  @!P2 MOV R29, 0x400 ;  /* 0x00000400001da802 */ /* 0x000fe20000000f00 */
[----:B------:R-:W-:Y:S01]  /*2380*/  VIADD R21, R21, 0x2 ;  /* 0x0000000215157836 */ /* 0x000fe20000000000 */
[----:B------:R-:W1:Y:S01]  /*2390*/  @!P2 S2R R22, SR_CgaCtaId ;  /* 0x000000000016a919 */ /* 0x000e620000008800 */
[----:B0-----:R-:W-:-:S02]  /*23a0*/  @!P1 IMAD R24, R24, R25, UR4 ;  /* 0x0000000418189e24 */ /* 0x001fc4000f8e0219 */
[----:B------:R-:W-:-:S04]  /*23b0*/  @!P2 IMAD.IADD R25, R18, 0x1, R16 ;  /* 0x000000011219a824 */ /* 0x000fc800078e0210 */
[----:B----4-:R-:W-:Y:S01]  /*23c0*/  @!P2 IMAD R20, R25, R20, UR4 ;  /* 0x000000041914ae24 */ /* 0x010fe2000f8e0214 */
[----:B-----5:R-:W-:Y:S02]  /*23d0*/  @!P1 LEA R27, R27, R26, 0x18 ;  /* 0x0000001a1b1b9211 */ /* 0x020fe400078ec0ff */
[----:B-1----:R-:W-:-:S03]  /*23e0*/  @!P2 LEA R29, R22, R29, 0x18 ;  /* 0x0000001d161da211 */ /* 0x002fc600078ec0ff */
[----:B------:R-:W-:Y:S02]  /*23f0*/  @!P1 IMAD.IADD R24, R27, 0x1, R24 ;  /* 0x000000011b189824 */ /* 0x000fe400078e0218 */
[----:B------:R-:W-:-:S04]  /*2400*/  @!P2 IMAD.IADD R20, R29, 0x1, R20 ;  /* 0x000000011d14a824 */ /* 0x000fc800078e0214 */
[----:B------:R-:W0:Y:S04]  /*2410*/  @!P1 LDS.U8 R24, [R24] ;  /* 0x0000000018189984 */ /* 0x000e280000000000 */
[----:B------:R-:W1:Y:S01]  /*2420*/  @!P2 LDS.U8 R20, [R20] ;  /* 0x000000001414a984 */ /* 0x000e620000000000 */
[----:B0-----:R-:W-:Y:S02]  /*2430*/  @!P1 I2FP.F32.U32 R15, R24 ;  /* 0x00000018000f9245 */ /* 0x001fe40000201000 */
[----:B-1----:R-:W-:-:S03]  /*2440*/  @!P2 I2FP.F32.U32 R25, R20 ;  /* 0x000000140019a245 */ /* 0x002fc60000201000 */
[----:B--2---:R-:W-:-:S04]  /*2450*/  @!P1 FFMA R12, R15, R17, R12 ;  /* 0x000000110f0c9223 */ /* 0x004fc8000000000c */
[----:B---3--:R-:W-:-:S07]  /*2460*/  @!P2 FFMA R12, R25, R23, R12 ;  /* 0x00000017190ca223 */ /* 0x008fce000000000c */
.L_x_76:
[----:B------:R-:W-:Y:S05]  /*2470*/  @P3 BRA `(.L_x_74) ;  /* 0x00000000004c3947 */ /* 0x000fea0003800000 */
[----:B------:R-:W-:Y:S01]  /*2480*/  IMAD.IADD R16, R4, 0x1, R21 ;  /* 0x0000000104107824 */ /* 0x000fe200078e0215 */
[----:B------:R-:W-:Y:S04]  /*2490*/  BSSY.RECONVERGENT B0, `(.L_x_74) ;  /* 0x0000011000007945 */ /* 0x000fe80003800200 */
[----:B------:R-:W-:-:S04]  /*24a0*/  ISETP.LT.OR P0, PT, R16, RZ, !P0 ;  /* 0x000000ff1000720c */ /* 0x000fc80004701670 */
[----:B------:R-:W-:-:S13]  /*24b0*/  ISETP.GE.U32.OR P0, PT, R16, R3, P0 ;  /* 0x000000031000720c */ /* 0x000fda0000706470 */
[----:B------:R-:W-:Y:S05]  /*24c0*/  @P0 BRA `(.L_x_77) ;  /* 0x0000000000340947 */ /* 0x000fea0003800000 */
[----:B------:R-:W0:Y:S01]  /*24d0*/  LDC.64 R14, c[0x0][0x390] ;  /* 0x0000e400ff0e7b82 */ /* 0x000e220000000a00 */
[----:B------:R-:W-:-:S07]  /*24e0*/  IMAD.IADD R19, R19, 0x1, R21 ;  /* 0x0000000113137824 */ /* 0x000fce00078e0215 */
[----:B------:R-:W1:Y:S08]  /*24f0*/  S2UR UR6, SR_CgaCtaId ;  /* 0x00000000000679c3 */ /* 0x000e700000008800 */
[----:B------:R-:W2:Y:S01]  /*2500*/  LDC R17, c[0x0][0x3a0] ;  /* 0x0000e800ff117b82 */ /* 0x000ea20000000800 */
[----:B0-----:R-:W-:-:S06]  /*2510*/  IMAD.WIDE R14, R19, 0x4, R14 ;  /* 0x00000004130e7825 */ /* 0x001fcc00078e020e */
[----:B------:R-:W3:Y:S01]  /*2520*/  LDG.E.CONSTANT R14, desc[UR8][R14.64] ;  /* 0x000000080e0e7981 */ /* 0x000ee2000c1e9900 */
[----:B------:R-:W-:Y:S01]  /*2530*/  UMOV UR5, 0x400 ;  /* 0x0000040000057882 */ /* 0x000fe20000000000 */
[----:B------:R-:W-:Y:S01]  /*2540*/  IMAD.IADD R18, R18, 0x1, R16 ;  /* 0x0000000112127824 */ /* 0x000fe200078e0210 */
[----:B-1----:R-:W-:-:S03]  /*2550*/  ULEA UR5, UR6, UR5, 0x18 ;  /* 0x0000000506057291 */ /* 0x002fc6000f8ec0ff */
[----:B--2---:R-:W-:-:S06]  /*2560*/  IMAD R18, R18, R17, UR4 ;  /* 0x0000000412127e24 */ /* 0x004fcc000f8e0211 */
[----:B------:R-:W0:Y:S02]  /*2570*/  LDS.U8 R18, [R18+UR5] ;  /* 0x0000000512127984 */ /* 0x000e240008000000 */
[----:B0-----:R-:W-:-:S05]  /*2580*/  I2FP.F32.U32 R17, R18 ;  /* 0x0000001200117245 */ /* 0x001fca0000201000 */
[----:B---3--:R-:W-:-:S07]  /*2590*/  FFMA R12, R17, R14, R12 ;  /* 0x0000000e110c7223 */ /* 0x008fce000000000c */
.L_x_77:
[----:B------:R-:W-:Y:S05]  /*25a0*/  BSYNC.RECONVERGENT B0 ;  /* 0x0000000000007941 */ /* 0x000fea0003800200 */
.L_x_74:
[----:B------:R-:W-:Y:S05]  /*25b0*/  @P4 BRA `(.L_x_78) ;  /* 0xfffffff000004947 */ /* 0x000fea000383ffff */
[----:B------:R-:W0:Y:S01]  /*25c0*/  LDCU.64 UR6, c[0x0][0x388] ;  /* 0x00007100ff0677ac */ /* 0x000e220008000a00 */
[----:B------:R-:W1:Y:S01]  /*25d0*/  F2I.U32.TRUNC.NTZ R13, R12 ;  /* 0x0000000c000d7305 */ /* 0x000e62000020f000 */
[----:B------:R-:W-:Y:S01]  /*25e0*/  VIADD R15, R5, UR4 ;  /* 0x00000004050f7c36 */ /* 0x000fe20008000000 */
[----:B------:R-:W2:Y:S01]  /*25f0*/  LDCU UR5, c[0x0][0x3a0] ;  /* 0x00007400ff0577ac */ /* 0x000ea20008000800 */
[----:B------:R-:W-:-:S03]  /*2600*/  UIADD3 UR4, UPT, UPT, UR4, 0x1, URZ ;  /* 0x0000000104047890 */ /* 0x000fc6000fffe0ff */
[----:B0-----:R-:W-:-:S04]  /*2610*/  IADD3 R14, P0, PT, R15, UR6, RZ ;  /* 0x000000060f0e7c10 */ /* 0x001fc8000ff1e0ff */
[----:B------:R-:W-:Y:S01]  /*2620*/  LEA.HI.X.SX32 R15, R15, UR7, 0x1, P0 ;  /* 0x000000070f0f7c11 */ /* 0x000fe200080f0eff */
[----:B--2---:R-:W-:-:S04]  /*2630*/  UISETP.NE.AND UP0, UPT, UR4, UR5, UPT ;  /* 0x000000050400728c */ /* 0x004fc8000bf05270 */
[----:B-1----:R1:W-:Y:S05]  /*2640*/  STG.E.U8 desc[UR8][R14.64], R13 ;  /* 0x0000000d0e007986 */ /* 0x0023ea000c101108 */
[----:B------:R-:W-:Y:S05]  /*2650*/  BRA.U UP0, `(.L_x_79) ;  /* 0xffffffed00d07547 */ /* 0x000fea000b83ffff */
[----:B------:R-:W-:Y:S05]  /*2660*/  EXIT ;  /* 0x000000000000794d */ /* 0x000fea0003800000 */
.L_x_80:
        /* <DEDUP_REMOVED lines=9> */
.L_x_86:


//--------------------- .nv.shared._Z23bilateral_filter_kernelPKhPhiiiff --------------------------
	.section	.nv.shared._Z23bilateral_filter_kernelPKhPhiiiff,"aw",@nobits
	.sectionflags	@""
	.align	16
	.zero		1024


//--------------------- .nv.shared.reserved.0     --------------------------
	.section	.nv.shared.reserved.0,"aw",@nobits
	.weak		__nv_reservedSMEM_offset_0_alias
	.size		__nv_reservedSMEM_offset_0_alias, 0, 64
	.other		__nv_reservedSMEM_offset_0_alias,@"STO_CUDA_RESERVED_SHARED STV_DEFAULT"
__nv_reservedSMEM_offset_0_alias:
	.zero		0
	.zero		64


//--------------------- .nv.shared._Z17sobel_edge_kernelPKhPhii --------------------------
	.section	.nv.shared._Z17sobel_edge_kernelPKhPhii,"aw",@nobits
	.sectionflags	@""
	.align	16
	.zero		1024


//--------------------- .nv.shared._Z20gaussian_blur_kernelPKhPhPKfiiii --------------------------
	.section	.nv.shared._Z20gaussian_blur_kernelPKhPhPKfiiii,"aw",@nobits
	.sectionflags	@""
	.align	16
	.zero		1024


//--------------------- .nv.constant0._Z23bilateral_filter_kernelPKhPhiiiff --------------------------
	.section	.nv.constant0._Z23bilateral_filter_kernelPKhPhiiiff,"a",@progbits
	.sectionflags	@""
	.align	4
.nv.constant0._Z23bilateral_filter_kernelPKhPhiiiff:
	.zero		932


//--------------------- .nv.constant0._Z17sobel_edge_kernelPKhPhii --------------------------
	.section	.nv.constant0._Z17sobel_edge_kernelPKhPhii,"a",@progbits
	.sectionflags	@""
	.align	4
.nv.constant0._Z17sobel_edge_kernelPKhPhii:
	.zero		920


//--------------------- .nv.constant0._Z20gaussian_blur_kernelPKhPhPKfiiii --------------------------
	.section	.nv.constant0._Z20gaussian_blur_kernelPKhPhPKfiiii,"a",@progbits
	.sectionflags	@""
	.align	4
.nv.constant0._Z20gaussian_blur_kernelPKhPhPKfiiii:
	.zero		936


//--------------------- SYMBOLS --------------------------

	.type		.nv.reservedSmem.offset0,@object
	.size		.nv.reservedSmem.offset0,0x4
	.type		.nv.reservedSmem.cap,@object
	.size		.nv.reservedSmem.cap,0x4
